//
// Generated by NVIDIA NVVM Compiler
//
// Compiler Build ID: CL-36424714
// Cuda compilation tools, release 13.0, V13.0.88
// Based on NVVM 20.0.0
//

.version 9.0
.target sm_100
.address_size 64

	// .globl	_Z15blur_horizontalPKhPfS1_
.const .align 4 .u32 KSIZE;
.const .align 4 .u32 WIDTH;
.const .align 4 .u32 HEIGHT;
.const .align 4 .u32 THRESHOLD;
.const .align 4 .u32 tile_width;
.const .align 4 .u32 tile_height;
.extern .shared .align 16 .b8 tile[];
.extern .shared .align 16 .b8 f_tile[];

.visible .entry _Z15blur_horizontalPKhPfS1_(
	.param .u64 .ptr .align 1 _Z15blur_horizontalPKhPfS1__param_0,
	.param .u64 .ptr .align 1 _Z15blur_horizontalPKhPfS1__param_1,
	.param .u64 .ptr .align 1 _Z15blur_horizontalPKhPfS1__param_2
)
{
	.reg .pred 	%p<17>;
	.reg .b16 	%rs<33>;
	.reg .b32 	%r<85>;
	.reg .b32 	%f<112>;
	.reg .b64 	%rd<23>;

	ld.param.u64 	%rd2, [_Z15blur_horizontalPKhPfS1__param_0];
	ld.param.u64 	%rd3, [_Z15blur_horizontalPKhPfS1__param_1];
	ld.param.u64 	%rd4, [_Z15blur_horizontalPKhPfS1__param_2];
	cvta.to.global.u64 	%rd1, %rd4;
	mov.u32 	%r1, %tid.x;
	mov.u32 	%r2, %tid.y;
	mov.u32 	%r37, %ctaid.x;
	mov.u32 	%r38, %ntid.x;
	mad.lo.s32 	%r3, %r37, %r38, %r1;
	mov.u32 	%r39, %ctaid.y;
	mov.u32 	%r40, %ntid.y;
	mad.lo.s32 	%r41, %r39, %r40, %r2;
	ld.const.u32 	%r5, [WIDTH];
	setp.ge.s32 	%p1, %r3, %r5;
	ld.const.u32 	%r42, [HEIGHT];
	setp.ge.s32 	%p2, %r41, %r42;
	or.pred  	%p3, %p1, %p2;
	@%p3 bra 	$L__BB0_15;
	cvta.to.global.u64 	%rd5, %rd2;
	ld.const.u32 	%r44, [KSIZE];
	shr.u32 	%r45, %r44, 31;
	add.s32 	%r46, %r44, %r45;
	shr.s32 	%r6, %r46, 1;
	add.s32 	%r47, %r6, %r2;
	ld.const.u32 	%r48, [tile_width];
	mul.lo.s32 	%r7, %r47, %r48;
	add.s32 	%r49, %r7, %r1;
	add.s32 	%r50, %r49, %r6;
	mov.u32 	%r51, tile;
	add.s32 	%r8, %r51, %r50;
	setp.lt.s32 	%p4, %r3, %r6;
	sub.s32 	%r52, %r3, %r6;
	setp.lt.s32 	%p5, %r52, %r5;
	add.s32 	%r53, %r5, -1;
	selp.b32 	%r54, %r52, %r53, %p5;
	selp.b32 	%r55, 0, %r54, %p4;
	add.s32 	%r56, %r6, %r3;
	setp.lt.s32 	%p6, %r56, 0;
	setp.lt.s32 	%p7, %r56, %r5;
	selp.b32 	%r57, %r56, %r53, %p7;
	selp.b32 	%r58, 0, %r57, %p6;
	mul.lo.s32 	%r59, %r5, %r41;
	add.s32 	%r9, %r59, %r3;
	cvt.s64.s32 	%rd6, %r9;
	add.s64 	%rd7, %rd5, %rd6;
	ld.global.u8 	%rs1, [%rd7];
	st.shared.u8 	[%r8], %rs1;
	add.s32 	%r60, %r59, %r58;
	cvt.s64.s32 	%rd8, %r60;
	add.s64 	%rd9, %rd5, %rd8;
	ld.global.u8 	%rs2, [%rd9];
	add.s32 	%r61, %r8, %r6;
	st.shared.u8 	[%r61], %rs2;
	add.s32 	%r62, %r59, %r55;
	cvt.s64.s32 	%rd10, %r62;
	add.s64 	%rd11, %rd5, %rd10;
	ld.global.u8 	%rs3, [%rd11];
	add.s32 	%r10, %r51, %r49;
	st.shared.u8 	[%r10], %rs3;
	bar.sync 	0;
	setp.lt.s32 	%p8, %r44, -1;
	mov.f32 	%f111, 0f00000000;
	@%p8 bra 	$L__BB0_14;
	neg.s32 	%r79, %r6;
	abs.s32 	%r63, %r6;
	add.s32 	%r64, %r6, %r63;
	add.s32 	%r12, %r64, 1;
	and.b32  	%r13, %r12, 15;
	setp.lt.u32 	%p9, %r64, 15;
	mov.f32 	%f111, 0f00000000;
	@%p9 bra 	$L__BB0_5;
	and.b32  	%r66, %r12, -16;
	neg.s32 	%r77, %r66;
	mov.f32 	%f111, 0f00000000;
	mov.b32 	%r76, 7;
$L__BB0_4:
	.pragma "nounroll";
	add.s32 	%r67, %r10, %r76;
	ld.shared.u8 	%rs4, [%r67+-7];
	cvt.rn.f32.u16 	%f18, %rs4;
	add.s32 	%r68, %r76, -7;
	mul.wide.s32 	%rd12, %r68, 4;
	add.s64 	%rd13, %rd1, %rd12;
	ld.global.f32 	%f19, [%rd13];
	fma.rn.f32 	%f20, %f19, %f18, %f111;
	ld.shared.u8 	%rs5, [%r67+-6];
	cvt.rn.f32.u16 	%f21, %rs5;
	ld.global.f32 	%f22, [%rd13+4];
	fma.rn.f32 	%f23, %f22, %f21, %f20;
	ld.shared.u8 	%rs6, [%r67+-5];
	cvt.rn.f32.u16 	%f24, %rs6;
	ld.global.f32 	%f25, [%rd13+8];
	fma.rn.f32 	%f26, %f25, %f24, %f23;
	ld.shared.u8 	%rs7, [%r67+-4];
	cvt.rn.f32.u16 	%f27, %rs7;
	ld.global.f32 	%f28, [%rd13+12];
	fma.rn.f32 	%f29, %f28, %f27, %f26;
	ld.shared.u8 	%rs8, [%r67+-3];
	cvt.rn.f32.u16 	%f30, %rs8;
	ld.global.f32 	%f31, [%rd13+16];
	fma.rn.f32 	%f32, %f31, %f30, %f29;
	ld.shared.u8 	%rs9, [%r67+-2];
	cvt.rn.f32.u16 	%f33, %rs9;
	ld.global.f32 	%f34, [%rd13+20];
	fma.rn.f32 	%f35, %f34, %f33, %f32;
	ld.shared.u8 	%rs10, [%r67+-1];
	cvt.rn.f32.u16 	%f36, %rs10;
	ld.global.f32 	%f37, [%rd13+24];
	fma.rn.f32 	%f38, %f37, %f36, %f35;
	ld.shared.u8 	%rs11, [%r67];
	cvt.rn.f32.u16 	%f39, %rs11;
	ld.global.f32 	%f40, [%rd13+28];
	fma.rn.f32 	%f41, %f40, %f39, %f38;
	ld.shared.u8 	%rs12, [%r67+1];
	cvt.rn.f32.u16 	%f42, %rs12;
	ld.global.f32 	%f43, [%rd13+32];
	fma.rn.f32 	%f44, %f43, %f42, %f41;
	ld.shared.u8 	%rs13, [%r67+2];
	cvt.rn.f32.u16 	%f45, %rs13;
	ld.global.f32 	%f46, [%rd13+36];
	fma.rn.f32 	%f47, %f46, %f45, %f44;
	ld.shared.u8 	%rs14, [%r67+3];
	cvt.rn.f32.u16 	%f48, %rs14;
	ld.global.f32 	%f49, [%rd13+40];
	fma.rn.f32 	%f50, %f49, %f48, %f47;
	ld.shared.u8 	%rs15, [%r67+4];
	cvt.rn.f32.u16 	%f51, %rs15;
	ld.global.f32 	%f52, [%rd13+44];
	fma.rn.f32 	%f53, %f52, %f51, %f50;
	ld.shared.u8 	%rs16, [%r67+5];
	cvt.rn.f32.u16 	%f54, %rs16;
	ld.global.f32 	%f55, [%rd13+48];
	fma.rn.f32 	%f56, %f55, %f54, %f53;
	ld.shared.u8 	%rs17, [%r67+6];
	cvt.rn.f32.u16 	%f57, %rs17;
	ld.global.f32 	%f58, [%rd13+52];
	fma.rn.f32 	%f59, %f58, %f57, %f56;
	ld.shared.u8 	%rs18, [%r67+7];
	cvt.rn.f32.u16 	%f60, %rs18;
	ld.global.f32 	%f61, [%rd13+56];
	fma.rn.f32 	%f62, %f61, %f60, %f59;
	ld.shared.u8 	%rs19, [%r67+8];
	cvt.rn.f32.u16 	%f63, %rs19;
	ld.global.f32 	%f64, [%rd13+60];
	fma.rn.f32 	%f111, %f64, %f63, %f62;
	add.s32 	%r79, %r79, 16;
	add.s32 	%r77, %r77, 16;
	add.s32 	%r76, %r76, 16;
	setp.ne.s32 	%p10, %r77, 0;
	@%p10 bra 	$L__BB0_4;
$L__BB0_5:
	setp.eq.s32 	%p11, %r13, 0;
	@%p11 bra 	$L__BB0_14;
	and.b32  	%r22, %r12, 7;
	setp.lt.u32 	%p12, %r13, 8;
	@%p12 bra 	$L__BB0_8;
	add.s32 	%r69, %r8, %r79;
	ld.shared.u8 	%rs20, [%r69];
	cvt.rn.f32.u16 	%f66, %rs20;
	add.s32 	%r70, %r79, %r6;
	mul.wide.s32 	%rd14, %r70, 4;
	add.s64 	%rd15, %rd1, %rd14;
	ld.global.f32 	%f67, [%rd15];
	fma.rn.f32 	%f68, %f67, %f66, %f111;
	ld.shared.u8 	%rs21, [%r69+1];
	cvt.rn.f32.u16 	%f69, %rs21;
	ld.global.f32 	%f70, [%rd15+4];
	fma.rn.f32 	%f71, %f70, %f69, %f68;
	ld.shared.u8 	%rs22, [%r69+2];
	cvt.rn.f32.u16 	%f72, %rs22;
	ld.global.f32 	%f73, [%rd15+8];
	fma.rn.f32 	%f74, %f73, %f72, %f71;
	ld.shared.u8 	%rs23, [%r69+3];
	cvt.rn.f32.u16 	%f75, %rs23;
	ld.global.f32 	%f76, [%rd15+12];
	fma.rn.f32 	%f77, %f76, %f75, %f74;
	ld.shared.u8 	%rs24, [%r69+4];
	cvt.rn.f32.u16 	%f78, %rs24;
	ld.global.f32 	%f79, [%rd15+16];
	fma.rn.f32 	%f80, %f79, %f78, %f77;
	ld.shared.u8 	%rs25, [%r69+5];
	cvt.rn.f32.u16 	%f81, %rs25;
	ld.global.f32 	%f82, [%rd15+20];
	fma.rn.f32 	%f83, %f82, %f81, %f80;
	ld.shared.u8 	%rs26, [%r69+6];
	cvt.rn.f32.u16 	%f84, %rs26;
	ld.global.f32 	%f85, [%rd15+24];
	fma.rn.f32 	%f86, %f85, %f84, %f83;
	ld.shared.u8 	%rs27, [%r69+7];
	cvt.rn.f32.u16 	%f87, %rs27;
	ld.global.f32 	%f88, [%rd15+28];
	fma.rn.f32 	%f111, %f88, %f87, %f86;
	add.s32 	%r79, %r79, 8;
$L__BB0_8:
	setp.eq.s32 	%p13, %r22, 0;
	@%p13 bra 	$L__BB0_14;
	and.b32  	%r25, %r12, 3;
	setp.lt.u32 	%p14, %r22, 4;
	@%p14 bra 	$L__BB0_11;
	add.s32 	%r71, %r8, %r79;
	ld.shared.u8 	%rs28, [%r71];
	cvt.rn.f32.u16 	%f90, %rs28;
	add.s32 	%r72, %r79, %r6;
	mul.wide.s32 	%rd16, %r72, 4;
	add.s64 	%rd17, %rd1, %rd16;
	ld.global.f32 	%f91, [%rd17];
	fma.rn.f32 	%f92, %f91, %f90, %f111;
	ld.shared.u8 	%rs29, [%r71+1];
	cvt.rn.f32.u16 	%f93, %rs29;
	ld.global.f32 	%f94, [%rd17+4];
	fma.rn.f32 	%f95, %f94, %f93, %f92;
	ld.shared.u8 	%rs30, [%r71+2];
	cvt.rn.f32.u16 	%f96, %rs30;
	ld.global.f32 	%f97, [%rd17+8];
	fma.rn.f32 	%f98, %f97, %f96, %f95;
	ld.shared.u8 	%rs31, [%r71+3];
	cvt.rn.f32.u16 	%f99, %rs31;
	ld.global.f32 	%f100, [%rd17+12];
	fma.rn.f32 	%f111, %f100, %f99, %f98;
	add.s32 	%r79, %r79, 4;
$L__BB0_11:
	setp.eq.s32 	%p15, %r25, 0;
	@%p15 bra 	$L__BB0_14;
	add.s32 	%r84, %r79, %r6;
	add.s32 	%r73, %r84, %r1;
	add.s32 	%r74, %r73, %r7;
	add.s32 	%r83, %r51, %r74;
	neg.s32 	%r82, %r25;
$L__BB0_13:
	.pragma "nounroll";
	mul.wide.s32 	%rd18, %r84, 4;
	add.s64 	%rd19, %rd1, %rd18;
	ld.shared.u8 	%rs32, [%r83];
	cvt.rn.f32.u16 	%f101, %rs32;
	ld.global.f32 	%f102, [%rd19];
	fma.rn.f32 	%f111, %f102, %f101, %f111;
	add.s32 	%r84, %r84, 1;
	add.s32 	%r83, %r83, 1;
	add.s32 	%r82, %r82, 1;
	setp.ne.s32 	%p16, %r82, 0;
	@%p16 bra 	$L__BB0_13;
$L__BB0_14:
	cvta.to.global.u64 	%rd20, %rd3;
	mul.wide.s32 	%rd21, %r9, 4;
	add.s64 	%rd22, %rd20, %rd21;
	st.global.f32 	[%rd22], %f111;
$L__BB0_15:
	ret;

}
	// .globl	_Z13blur_verticalPKfPfS1_
.visible .entry _Z13blur_verticalPKfPfS1_(
	.param .u64 .ptr .align 1 _Z13blur_verticalPKfPfS1__param_0,
	.param .u64 .ptr .align 1 _Z13blur_verticalPKfPfS1__param_1,
	.param .u64 .ptr .align 1 _Z13blur_verticalPKfPfS1__param_2
)
{
	.reg .pred 	%p<17>;
	.reg .b32 	%r<129>;
	.reg .b32 	%f<115>;
	.reg .b64 	%rd<23>;

	ld.param.u64 	%rd2, [_Z13blur_verticalPKfPfS1__param_0];
	ld.param.u64 	%rd3, [_Z13blur_verticalPKfPfS1__param_1];
	ld.param.u64 	%rd4, [_Z13blur_verticalPKfPfS1__param_2];
	cvta.to.global.u64 	%rd1, %rd4;
	mov.u32 	%r46, %ctaid.x;
	mov.u32 	%r47, %ntid.x;
	mov.u32 	%r1, %tid.x;
	mad.lo.s32 	%r2, %r46, %r47, %r1;
	mov.u32 	%r48, %ctaid.y;
	mov.u32 	%r49, %ntid.y;
	mul.lo.s32 	%r3, %r48, %r49;
	mov.u32 	%r4, %tid.y;
	add.s32 	%r50, %r3, %r4;
	ld.const.u32 	%r6, [WIDTH];
	setp.ge.s32 	%p1, %r2, %r6;
	ld.const.u32 	%r51, [HEIGHT];
	setp.ge.s32 	%p2, %r50, %r51;
	or.pred  	%p3, %p1, %p2;
	@%p3 bra 	$L__BB1_15;
	cvta.to.global.u64 	%rd5, %rd2;
	ld.const.u32 	%r52, [KSIZE];
	shr.u32 	%r53, %r52, 31;
	add.s32 	%r54, %r52, %r53;
	shr.s32 	%r8, %r54, 1;
	add.s32 	%r55, %r8, %r4;
	ld.const.u32 	%r9, [tile_width];
	add.s32 	%r56, %r8, %r1;
	mad.lo.s32 	%r10, %r55, %r9, %r56;
	shl.b32 	%r57, %r10, 2;
	mov.u32 	%r58, f_tile;
	add.s32 	%r11, %r58, %r57;
	setp.lt.s32 	%p4, %r50, %r8;
	sub.s32 	%r59, %r50, %r8;
	setp.lt.s32 	%p5, %r59, %r51;
	add.s32 	%r60, %r51, -1;
	selp.b32 	%r61, %r59, %r60, %p5;
	selp.b32 	%r62, 0, %r61, %p4;
	add.s32 	%r63, %r55, %r3;
	setp.lt.s32 	%p6, %r63, 0;
	setp.lt.s32 	%p7, %r63, %r51;
	selp.b32 	%r64, %r63, %r60, %p7;
	selp.b32 	%r65, 0, %r64, %p6;
	mad.lo.s32 	%r12, %r6, %r50, %r2;
	mul.wide.s32 	%rd6, %r12, 4;
	add.s64 	%rd7, %rd5, %rd6;
	ld.global.f32 	%f15, [%rd7];
	st.shared.f32 	[%r11], %f15;
	mad.lo.s32 	%r66, %r6, %r65, %r2;
	mul.wide.s32 	%rd8, %r66, 4;
	add.s64 	%rd9, %rd5, %rd8;
	ld.global.f32 	%f16, [%rd9];
	mul.lo.s32 	%r13, %r9, %r8;
	shl.b32 	%r67, %r13, 2;
	add.s32 	%r68, %r11, %r67;
	st.shared.f32 	[%r68], %f16;
	mad.lo.s32 	%r69, %r6, %r62, %r2;
	mul.wide.s32 	%rd10, %r69, 4;
	add.s64 	%rd11, %rd5, %rd10;
	ld.global.f32 	%f17, [%rd11];
	sub.s32 	%r70, %r11, %r67;
	st.shared.f32 	[%r70], %f17;
	bar.sync 	0;
	setp.lt.s32 	%p8, %r52, -1;
	mov.f32 	%f114, 0f00000000;
	@%p8 bra 	$L__BB1_14;
	neg.s32 	%r123, %r8;
	abs.s32 	%r71, %r8;
	add.s32 	%r72, %r8, %r71;
	add.s32 	%r15, %r72, 1;
	and.b32  	%r16, %r15, 15;
	setp.lt.u32 	%p9, %r72, 15;
	mov.f32 	%f114, 0f00000000;
	@%p9 bra 	$L__BB1_5;
	and.b32  	%r74, %r15, -16;
	neg.s32 	%r121, %r74;
	sub.s32 	%r77, %r57, %r67;
	add.s32 	%r119, %r58, %r77;
	shl.b32 	%r19, %r9, 6;
	shl.b32 	%r20, %r9, 2;
	mov.f32 	%f114, 0f00000000;
	mov.b32 	%r120, 0;
$L__BB1_4:
	.pragma "nounroll";
	ld.shared.f32 	%f21, [%r119];
	mul.wide.s32 	%rd12, %r120, 4;
	add.s64 	%rd13, %rd1, %rd12;
	ld.global.f32 	%f22, [%rd13];
	fma.rn.f32 	%f23, %f21, %f22, %f114;
	add.s32 	%r79, %r119, %r20;
	ld.shared.f32 	%f24, [%r79];
	ld.global.f32 	%f25, [%rd13+4];
	fma.rn.f32 	%f26, %f24, %f25, %f23;
	add.s32 	%r80, %r79, %r20;
	ld.shared.f32 	%f27, [%r80];
	ld.global.f32 	%f28, [%rd13+8];
	fma.rn.f32 	%f29, %f27, %f28, %f26;
	add.s32 	%r81, %r80, %r20;
	ld.shared.f32 	%f30, [%r81];
	ld.global.f32 	%f31, [%rd13+12];
	fma.rn.f32 	%f32, %f30, %f31, %f29;
	add.s32 	%r82, %r81, %r20;
	ld.shared.f32 	%f33, [%r82];
	ld.global.f32 	%f34, [%rd13+16];
	fma.rn.f32 	%f35, %f33, %f34, %f32;
	add.s32 	%r83, %r82, %r20;
	ld.shared.f32 	%f36, [%r83];
	ld.global.f32 	%f37, [%rd13+20];
	fma.rn.f32 	%f38, %f36, %f37, %f35;
	add.s32 	%r84, %r83, %r20;
	ld.shared.f32 	%f39, [%r84];
	ld.global.f32 	%f40, [%rd13+24];
	fma.rn.f32 	%f41, %f39, %f40, %f38;
	add.s32 	%r85, %r84, %r20;
	ld.shared.f32 	%f42, [%r85];
	ld.global.f32 	%f43, [%rd13+28];
	fma.rn.f32 	%f44, %f42, %f43, %f41;
	add.s32 	%r86, %r85, %r20;
	ld.shared.f32 	%f45, [%r86];
	ld.global.f32 	%f46, [%rd13+32];
	fma.rn.f32 	%f47, %f45, %f46, %f44;
	add.s32 	%r87, %r86, %r20;
	ld.shared.f32 	%f48, [%r87];
	ld.global.f32 	%f49, [%rd13+36];
	fma.rn.f32 	%f50, %f48, %f49, %f47;
	add.s32 	%r88, %r87, %r20;
	ld.shared.f32 	%f51, [%r88];
	ld.global.f32 	%f52, [%rd13+40];
	fma.rn.f32 	%f53, %f51, %f52, %f50;
	add.s32 	%r89, %r88, %r20;
	ld.shared.f32 	%f54, [%r89];
	ld.global.f32 	%f55, [%rd13+44];
	fma.rn.f32 	%f56, %f54, %f55, %f53;
	add.s32 	%r90, %r89, %r20;
	ld.shared.f32 	%f57, [%r90];
	ld.global.f32 	%f58, [%rd13+48];
	fma.rn.f32 	%f59, %f57, %f58, %f56;
	add.s32 	%r91, %r90, %r20;
	ld.shared.f32 	%f60, [%r91];
	ld.global.f32 	%f61, [%rd13+52];
	fma.rn.f32 	%f62, %f60, %f61, %f59;
	add.s32 	%r92, %r91, %r20;
	ld.shared.f32 	%f63, [%r92];
	ld.global.f32 	%f64, [%rd13+56];
	fma.rn.f32 	%f65, %f63, %f64, %f62;
	add.s32 	%r93, %r92, %r20;
	ld.shared.f32 	%f66, [%r93];
	ld.global.f32 	%f67, [%rd13+60];
	fma.rn.f32 	%f114, %f66, %f67, %f65;
	add.s32 	%r123, %r123, 16;
	add.s32 	%r121, %r121, 16;
	add.s32 	%r120, %r120, 16;
	add.s32 	%r119, %r119, %r19;
	setp.ne.s32 	%p10, %r121, 0;
	@%p10 bra 	$L__BB1_4;
$L__BB1_5:
	setp.eq.s32 	%p11, %r16, 0;
	@%p11 bra 	$L__BB1_14;
	and.b32  	%r30, %r15, 7;
	setp.lt.u32 	%p12, %r16, 8;
	@%p12 bra 	$L__BB1_8;
	mul.lo.s32 	%r94, %r9, %r123;
	shl.b32 	%r95, %r94, 2;
	add.s32 	%r96, %r11, %r95;
	ld.shared.f32 	%f69, [%r96];
	add.s32 	%r97, %r123, %r8;
	mul.wide.s32 	%rd14, %r97, 4;
	add.s64 	%rd15, %rd1, %rd14;
	ld.global.f32 	%f70, [%rd15];
	fma.rn.f32 	%f71, %f69, %f70, %f114;
	shl.b32 	%r98, %r9, 2;
	add.s32 	%r99, %r96, %r98;
	ld.shared.f32 	%f72, [%r99];
	ld.global.f32 	%f73, [%rd15+4];
	fma.rn.f32 	%f74, %f72, %f73, %f71;
	add.s32 	%r100, %r99, %r98;
	ld.shared.f32 	%f75, [%r100];
	ld.global.f32 	%f76, [%rd15+8];
	fma.rn.f32 	%f77, %f75, %f76, %f74;
	add.s32 	%r101, %r100, %r98;
	ld.shared.f32 	%f78, [%r101];
	ld.global.f32 	%f79, [%rd15+12];
	fma.rn.f32 	%f80, %f78, %f79, %f77;
	add.s32 	%r102, %r101, %r98;
	ld.shared.f32 	%f81, [%r102];
	ld.global.f32 	%f82, [%rd15+16];
	fma.rn.f32 	%f83, %f81, %f82, %f80;
	add.s32 	%r103, %r102, %r98;
	ld.shared.f32 	%f84, [%r103];
	ld.global.f32 	%f85, [%rd15+20];
	fma.rn.f32 	%f86, %f84, %f85, %f83;
	add.s32 	%r104, %r103, %r98;
	ld.shared.f32 	%f87, [%r104];
	ld.global.f32 	%f88, [%rd15+24];
	fma.rn.f32 	%f89, %f87, %f88, %f86;
	add.s32 	%r105, %r104, %r98;
	ld.shared.f32 	%f90, [%r105];
	ld.global.f32 	%f91, [%rd15+28];
	fma.rn.f32 	%f114, %f90, %f91, %f89;
	add.s32 	%r123, %r123, 8;
$L__BB1_8:
	setp.eq.s32 	%p13, %r30, 0;
	@%p13 bra 	$L__BB1_14;
	and.b32  	%r33, %r15, 3;
	setp.lt.u32 	%p14, %r30, 4;
	@%p14 bra 	$L__BB1_11;
	mul.lo.s32 	%r106, %r9, %r123;
	shl.b32 	%r107, %r106, 2;
	add.s32 	%r108, %r11, %r107;
	ld.shared.f32 	%f93, [%r108];
	add.s32 	%r109, %r123, %r8;
	mul.wide.s32 	%rd16, %r109, 4;
	add.s64 	%rd17, %rd1, %rd16;
	ld.global.f32 	%f94, [%rd17];
	fma.rn.f32 	%f95, %f93, %f94, %f114;
	shl.b32 	%r110, %r9, 2;
	add.s32 	%r111, %r108, %r110;
	ld.shared.f32 	%f96, [%r111];
	ld.global.f32 	%f97, [%rd17+4];
	fma.rn.f32 	%f98, %f96, %f97, %f95;
	add.s32 	%r112, %r111, %r110;
	ld.shared.f32 	%f99, [%r112];
	ld.global.f32 	%f100, [%rd17+8];
	fma.rn.f32 	%f101, %f99, %f100, %f98;
	add.s32 	%r113, %r112, %r110;
	ld.shared.f32 	%f102, [%r113];
	ld.global.f32 	%f103, [%rd17+12];
	fma.rn.f32 	%f114, %f102, %f103, %f101;
	add.s32 	%r123, %r123, 4;
$L__BB1_11:
	setp.eq.s32 	%p15, %r33, 0;
	@%p15 bra 	$L__BB1_14;
	add.s32 	%r128, %r123, %r8;
	mul.lo.s32 	%r114, %r123, %r9;
	shl.b32 	%r115, %r114, 2;
	add.s32 	%r117, %r115, %r57;
	add.s32 	%r127, %r58, %r117;
	shl.b32 	%r38, %r9, 2;
	neg.s32 	%r126, %r33;
$L__BB1_13:
	.pragma "nounroll";
	mul.wide.s32 	%rd18, %r128, 4;
	add.s64 	%rd19, %rd1, %rd18;
	ld.shared.f32 	%f104, [%r127];
	ld.global.f32 	%f105, [%rd19];
	fma.rn.f32 	%f114, %f104, %f105, %f114;
	add.s32 	%r128, %r128, 1;
	add.s32 	%r127, %r127, %r38;
	add.s32 	%r126, %r126, 1;
	setp.ne.s32 	%p16, %r126, 0;
	@%p16 bra 	$L__BB1_13;
$L__BB1_14:
	cvta.to.global.u64 	%rd20, %rd3;
	add.s64 	%rd22, %rd20, %rd6;
	st.global.f32 	[%rd22], %f114;
$L__BB1_15:
	ret;

}
	// .globl	_Z8sumScalePKfS0_Ph
.visible .entry _Z8sumScalePKfS0_Ph(
	.param .u64 .ptr .align 1 _Z8sumScalePKfS0_Ph_param_0,
	.param .u64 .ptr .align 1 _Z8sumScalePKfS0_Ph_param_1,
	.param .u64 .ptr .align 1 _Z8sumScalePKfS0_Ph_param_2
)
{
	.reg .pred 	%p<8>;
	.reg .b32 	%r<19>;
	.reg .b32 	%f<10>;
	.reg .b64 	%rd<12>;

	ld.param.u64 	%rd1, [_Z8sumScalePKfS0_Ph_param_0];
	ld.param.u64 	%rd2, [_Z8sumScalePKfS0_Ph_param_1];
	ld.param.u64 	%rd3, [_Z8sumScalePKfS0_Ph_param_2];
	mov.u32 	%r5, %ctaid.x;
	mov.u32 	%r6, %ntid.x;
	mov.u32 	%r7, %tid.x;
	mad.lo.s32 	%r1, %r5, %r6, %r7;
	mov.u32 	%r8, %ctaid.y;
	mov.u32 	%r9, %ntid.y;
	mov.u32 	%r10, %tid.y;
	mad.lo.s32 	%r11, %r8, %r9, %r10;
	ld.const.u32 	%r3, [WIDTH];
	setp.ge.s32 	%p1, %r1, %r3;
	ld.const.u32 	%r12, [HEIGHT];
	setp.ge.s32 	%p2, %r11, %r12;
	or.pred  	%p3, %p1, %p2;
	@%p3 bra 	$L__BB2_5;
	cvta.to.global.u64 	%rd4, %rd2;
	cvta.to.global.u64 	%rd5, %rd1;
	mad.lo.s32 	%r4, %r3, %r11, %r1;
	mul.wide.s32 	%rd6, %r4, 4;
	add.s64 	%rd7, %rd4, %rd6;
	ld.global.f32 	%f5, [%rd7];
	add.s64 	%rd8, %rd5, %rd6;
	ld.global.f32 	%f6, [%rd8];
	sub.f32 	%f7, %f5, %f6;
	mul.f32 	%f1, %f7, 0f41A00000;
	setp.gt.f32 	%p4, %f1, 0f437F0000;
	mov.f32 	%f9, 0f00000000;
	@%p4 bra 	$L__BB2_4;
	mov.f32 	%f9, 0f437F0000;
	sub.f32 	%f2, %f9, %f1;
	setp.gt.f32 	%p5, %f2, 0f437F0000;
	@%p5 bra 	$L__BB2_4;
	mov.f32 	%f9, %f2;
$L__BB2_4:
	cvt.s64.s32 	%rd9, %r4;
	cvt.rzi.u32.f32 	%r14, %f9;
	ld.const.u32 	%r15, [THRESHOLD];
	setp.lt.s32 	%p6, %r15, 0;
	and.b32  	%r16, %r14, 255;
	setp.gt.u32 	%p7, %r16, %r15;
	selp.b32 	%r17, 255, 0, %p7;
	selp.b32 	%r18, %r14, %r17, %p6;
	cvta.to.global.u64 	%rd10, %rd3;
	add.s64 	%rd11, %rd10, %rd9;
	st.global.u8 	[%rd11], %r18;
$L__BB2_5:
	ret;

}


// ===== COMPILED SASS (sm_100) =====

	.target	sm_100

	.elftype	@"ET_EXEC"


//--------------------- .note.nv.tkinfo           --------------------------
	.section	.note.nv.tkinfo,"",@"SHT_NOTE"
	.sectionflags	@"SHF_NOTE_NV_TKINFO"
	.tkinfo
        /*0018*/ 	.word	0x00000002
        /*0030*/ 	.string	""
        /*0030*/ 	.string	"ptxas"
        /*0030*/ 	.string	"Cuda compilation tools, release 13.0, V13.0.88"
        /*0030*/ 	.string	"Build cuda_13.0.r13.0/compiler.36424714_0"
        /*0030*/ 	.string	"-arch sm_100 -m 64 "



//--------------------- .note.nv.cuinfo           --------------------------
	.section	.note.nv.cuinfo,"",@"SHT_NOTE"
	.sectionflags	@"SHF_NOTE_NV_CUINFO"
        /*0018*/ 	.short	0x0002
        /*001a*/ 	.short	0x0064
        /*001c*/ 	.short	0x0082
	.zero		2


//--------------------- .nv.info                  --------------------------
	.section	.nv.info,"",@"SHT_CUDA_INFO"
	.align	4


	//----- nvinfo : EIATTR_REGCOUNT
	.align		4
        /*0000*/ 	.byte	0x04, 0x2f
        /*0002*/ 	.short	(.L_7 - .L_6)
	.align		4
.L_6:
        /*0004*/ 	.word	index@(_Z15blur_horizontalPKhPfS1_)
        /*0008*/ 	.word	0x0000001f


	//----- nvinfo : EIATTR_FRAME_SIZE
	.align		4
.L_7:
        /*000c*/ 	.byte	0x04, 0x11
        /*000e*/ 	.short	(.L_9 - .L_8)
	.align		4
.L_8:
        /*0010*/ 	.word	index@(_Z15blur_horizontalPKhPfS1_)
        /*0014*/ 	.word	0x00000000


	//----- nvinfo : EIATTR_REGCOUNT
	.align		4
.L_9:
        /*0018*/ 	.byte	0x04, 0x2f
        /*001a*/ 	.short	(.L_11 - .L_10)
	.align		4
.L_10:
        /*001c*/ 	.word	index@(_Z13blur_verticalPKfPfS1_)
        /*0020*/ 	.word	0x00000020


	//----- nvinfo : EIATTR_FRAME_SIZE
	.align		4
.L_11:
        /*0024*/ 	.byte	0x04, 0x11
        /*0026*/ 	.short	(.L_13 - .L_12)
	.align		4
.L_12:
        /*0028*/ 	.word	index@(_Z13blur_verticalPKfPfS1_)
        /*002c*/ 	.word	0x00000000


	//----- nvinfo : EIATTR_REGCOUNT
	.align		4
.L_13:
        /*0030*/ 	.byte	0x04, 0x2f
        /*0032*/ 	.short	(.L_15 - .L_14)
	.align		4
.L_14:
        /*0034*/ 	.word	index@(_Z8sumScalePKfS0_Ph)
        /*0038*/ 	.word	0x0000000a


	//----- nvinfo : EIATTR_FRAME_SIZE
	.align		4
.L_15:
        /*003c*/ 	.byte	0x04, 0x11
        /*003e*/ 	.short	(.L_17 - .L_16)
	.align		4
.L_16:
        /*0040*/ 	.word	index@(_Z8sumScalePKfS0_Ph)
        /*0044*/ 	.word	0x00000000


	//----- nvinfo : EIATTR_MIN_STACK_SIZE
	.align		4
.L_17:
        /*0048*/ 	.byte	0x04, 0x12
        /*004a*/ 	.short	(.L_19 - .L_18)
	.align		4
.L_18:
        /*004c*/ 	.word	index@(_Z8sumScalePKfS0_Ph)
        /*0050*/ 	.word	0x00000000


	//----- nvinfo : EIATTR_MIN_STACK_SIZE
	.align		4
.L_19:
        /*0054*/ 	.byte	0x04, 0x12
        /*0056*/ 	.short	(.L_21 - .L_20)
	.align		4
.L_20:
        /*0058*/ 	.word	index@(_Z13blur_verticalPKfPfS1_)
        /*005c*/ 	.word	0x00000000


	//----- nvinfo : EIATTR_MIN_STACK_SIZE
	.align		4
.L_21:
        /*0060*/ 	.byte	0x04, 0x12
        /*0062*/ 	.short	(.L_23 - .L_22)
	.align		4
.L_22:
        /*0064*/ 	.word	index@(_Z15blur_horizontalPKhPfS1_)
        /*0068*/ 	.word	0x00000000
.L_23:


//--------------------- .nv.compat                --------------------------
	.section	.nv.compat,"",@"SHT_CUDA_COMPAT_INFO"
	.align	4
        /*0000*/ 	.byte	0x02, 0x09, 0x00, 0x00, 0x02, 0x02, 0x01, 0x00, 0x02, 0x05, 0x05, 0x00, 0x03, 0x07, 0x01, 0x01
        /*0010*/ 	.byte	0x02, 0x03, 0x00, 0x00, 0x02, 0x06, 0x01, 0x00, 0x04, 0x0b, 0x08, 0x00, 0x01, 0x00, 0x00, 0x00
        /*0020*/ 	.byte	0x00, 0x00, 0x00, 0x00


//--------------------- .nv.info._Z8sumScalePKfS0_Ph --------------------------
	.section	.nv.info._Z8sumScalePKfS0_Ph,"",@"SHT_CUDA_INFO"
	.sectionflags	@""
	.align	4


	//----- nvinfo : EIATTR_CUDA_API_VERSION
	.align		4
        /*0000*/ 	.byte	0x04, 0x37
        /*0002*/ 	.short	(.L_25 - .L_24)
.L_24:
        /*0004*/ 	.word	0x00000082


	//----- nvinfo : EIATTR_KPARAM_INFO
	.align		4
.L_25:
        /*0008*/ 	.byte	0x04, 0x17
        /*000a*/ 	.short	(.L_27 - .L_26)
.L_26:
        /*000c*/ 	.word	0x00000000
        /*0010*/ 	.short	0x0002
        /*0012*/ 	.short	0x0010
        /*0014*/ 	.byte	0x00, 0xf5, 0x21, 0x00


	//----- nvinfo : EIATTR_KPARAM_INFO
	.align		4
.L_27:
        /*0018*/ 	.byte	0x04, 0x17
        /*001a*/ 	.short	(.L_29 - .L_28)
.L_28:
        /*001c*/ 	.word	0x00000000
        /*0020*/ 	.short	0x0001
        /*0022*/ 	.short	0x0008
        /*0024*/ 	.byte	0x00, 0xf5, 0x21, 0x00


	//----- nvinfo : EIATTR_KPARAM_INFO
	.align		4
.L_29:
        /*0028*/ 	.byte	0x04, 0x17
        /*002a*/ 	.short	(.L_31 - .L_30)
.L_30:
        /*002c*/ 	.word	0x00000000
        /*0030*/ 	.short	0x0000
        /*0032*/ 	.short	0x0000
        /*0034*/ 	.byte	0x00, 0xf5, 0x21, 0x00


	//----- nvinfo : EIATTR_SPARSE_MMA_MASK
	.align		4
.L_31:
        /*0038*/ 	.byte	0x03, 0x50
        /*003a*/ 	.short	0x0000


	//----- nvinfo : EIATTR_MAXREG_COUNT
	.align		4
        /*003c*/ 	.byte	0x03, 0x1b
        /*003e*/ 	.short	0x00ff


	//----- nvinfo : EIATTR_MERCURY_ISA_VERSION
	.align		4
        /*0040*/ 	.byte	0x03, 0x5f
        /*0042*/ 	.short	0x0101


	//----- nvinfo : EIATTR_VRC_CTA_INIT_COUNT
	.align		4
        /*0044*/ 	.byte	0x02, 0x4a
	.zero		1
	.zero		1


	//----- nvinfo : EIATTR_EXIT_INSTR_OFFSETS
	.align		4
        /*0048*/ 	.byte	0x04, 0x1c
        /*004a*/ 	.short	(.L_33 - .L_32)


	//   ....[0]....
.L_32:
        /*004c*/ 	.word	0x000000d0


	//   ....[1]....
        /*0050*/ 	.word	0x000002b0


	//----- nvinfo : EIATTR_CRS_STACK_SIZE
	.align		4
.L_33:
        /*0054*/ 	.byte	0x04, 0x1e
        /*0056*/ 	.short	(.L_35 - .L_34)
.L_34:
        /*0058*/ 	.word	0x00000000


	//----- nvinfo : EIATTR_CBANK_PARAM_SIZE
	.align		4
.L_35:
        /*005c*/ 	.byte	0x03, 0x19
        /*005e*/ 	.short	0x0018


	//----- nvinfo : EIATTR_PARAM_CBANK
	.align		4
        /*0060*/ 	.byte	0x04, 0x0a
        /*0062*/ 	.short	(.L_37 - .L_36)
	.align		4
.L_36:
        /*0064*/ 	.word	index@(.nv.constant0._Z8sumScalePKfS0_Ph)
        /*0068*/ 	.short	0x0380
        /*006a*/ 	.short	0x0018


	//----- nvinfo : EIATTR_SW_WAR
	.align		4
.L_37:
        /*006c*/ 	.byte	0x04, 0x36
        /*006e*/ 	.short	(.L_39 - .L_38)
.L_38:
        /*0070*/ 	.word	0x00000008
.L_39:


//--------------------- .nv.info._Z13blur_verticalPKfPfS1_ --------------------------
	.section	.nv.info._Z13blur_verticalPKfPfS1_,"",@"SHT_CUDA_INFO"
	.sectionflags	@""
	.align	4


	//----- nvinfo : EIATTR_CUDA_API_VERSION
	.align		4
        /*0000*/ 	.byte	0x04, 0x37
        /*0002*/ 	.short	(.L_41 - .L_40)
.L_40:
        /*0004*/ 	.word	0x00000082


	//----- nvinfo : EIATTR_KPARAM_INFO
	.align		4
.L_41:
        /*0008*/ 	.byte	0x04, 0x17
        /*000a*/ 	.short	(.L_43 - .L_42)
.L_42:
        /*000c*/ 	.word	0x00000000
        /*0010*/ 	.short	0x0002
        /*0012*/ 	.short	0x0010
        /*0014*/ 	.byte	0x00, 0xf5, 0x21, 0x00


	//----- nvinfo : EIATTR_KPARAM_INFO
	.align		4
.L_43:
        /*0018*/ 	.byte	0x04, 0x17
        /*001a*/ 	.short	(.L_45 - .L_44)
.L_44:
        /*001c*/ 	.word	0x00000000
        /*0020*/ 	.short	0x0001
        /*0022*/ 	.short	0x0008
        /*0024*/ 	.byte	0x00, 0xf5, 0x21, 0x00


	//----- nvinfo : EIATTR_KPARAM_INFO
	.align		4
.L_45:
        /*0028*/ 	.byte	0x04, 0x17
        /*002a*/ 	.short	(.L_47 - .L_46)
.L_46:
        /*002c*/ 	.word	0x00000000
        /*0030*/ 	.short	0x0000
        /*0032*/ 	.short	0x0000
        /*0034*/ 	.byte	0x00, 0xf5, 0x21, 0x00


	//----- nvinfo : EIATTR_SPARSE_MMA_MASK
	.align		4
.L_47:
        /*0038*/ 	.byte	0x03, 0x50
        /*003a*/ 	.short	0x0000


	//----- nvinfo : EIATTR_MAXREG_COUNT
	.align		4
        /*003c*/ 	.byte	0x03, 0x1b
        /*003e*/ 	.short	0x00ff


	//----- nvinfo : EIATTR_NUM_BARRIERS
	.align		4
        /*0040*/ 	.byte	0x02, 0x4c
        /*0042*/ 	.byte	0x01
	.zero		1


	//----- nvinfo : EIATTR_MERCURY_ISA_VERSION
	.align		4
        /*0044*/ 	.byte	0x03, 0x5f
        /*0046*/ 	.short	0x0101


	//----- nvinfo : EIATTR_VRC_CTA_INIT_COUNT
	.align		4
        /*0048*/ 	.byte	0x02, 0x4a
	.zero		1
	.zero		1


	//----- nvinfo : EIATTR_EXIT_INSTR_OFFSETS
	.align		4
        /*004c*/ 	.byte	0x04, 0x1c
        /*004e*/ 	.short	(.L_49 - .L_48)


	//   ....[0]....
.L_48:
        /*0050*/ 	.word	0x000000e0


	//   ....[1]....
        /*0054*/ 	.word	0x00000e80


	//----- nvinfo : EIATTR_CBANK_PARAM_SIZE
	.align		4
.L_49:
        /*0058*/ 	.byte	0x03, 0x19
        /*005a*/ 	.short	0x0018


	//----- nvinfo : EIATTR_PARAM_CBANK
	.align		4
        /*005c*/ 	.byte	0x04, 0x0a
        /*005e*/ 	.short	(.L_51 - .L_50)
	.align		4
.L_50:
        /*0060*/ 	.word	index@(.nv.constant0._Z13blur_verticalPKfPfS1_)
        /*0064*/ 	.short	0x0380
        /*0066*/ 	.short	0x0018


	//----- nvinfo : EIATTR_SW_WAR
	.align		4
.L_51:
        /*0068*/ 	.byte	0x04, 0x36
        /*006a*/ 	.short	(.L_53 - .L_52)
.L_52:
        /*006c*/ 	.word	0x00000008
.L_53:


//--------------------- .nv.info._Z15blur_horizontalPKhPfS1_ --------------------------
	.section	.nv.info._Z15blur_horizontalPKhPfS1_,"",@"SHT_CUDA_INFO"
	.sectionflags	@""
	.align	4


	//----- nvinfo : EIATTR_CUDA_API_VERSION
	.align		4
        /*0000*/ 	.byte	0x04, 0x37
        /*0002*/ 	.short	(.L_55 - .L_54)
.L_54:
        /*0004*/ 	.word	0x00000082


	//----- nvinfo : EIATTR_KPARAM_INFO
	.align		4
.L_55:
        /*0008*/ 	.byte	0x04, 0x17
        /*000a*/ 	.short	(.L_57 - .L_56)
.L_56:
        /*000c*/ 	.word	0x00000000
        /*0010*/ 	.short	0x0002
        /*0012*/ 	.short	0x0010
        /*0014*/ 	.byte	0x00, 0xf5, 0x21, 0x00


	//----- nvinfo : EIATTR_KPARAM_INFO
	.align		4
.L_57:
        /*0018*/ 	.byte	0x04, 0x17
        /*001a*/ 	.short	(.L_59 - .L_58)
.L_58:
        /*001c*/ 	.word	0x00000000
        /*0020*/ 	.short	0x0001
        /*0022*/ 	.short	0x0008
        /*0024*/ 	.byte	0x00, 0xf5, 0x21, 0x00


	//----- nvinfo : EIATTR_KPARAM_INFO
	.align		4
.L_59:
        /*0028*/ 	.byte	0x04, 0x17
        /*002a*/ 	.short	(.L_61 - .L_60)
.L_60:
        /*002c*/ 	.word	0x00000000
        /*0030*/ 	.short	0x0000
        /*0032*/ 	.short	0x0000
        /*0034*/ 	.byte	0x00, 0xf5, 0x21, 0x00


	//----- nvinfo : EIATTR_SPARSE_MMA_MASK
	.align		4
.L_61:
        /*0038*/ 	.byte	0x03, 0x50
        /*003a*/ 	.short	0x0000


	//----- nvinfo : EIATTR_MAXREG_COUNT
	.align		4
        /*003c*/ 	.byte	0x03, 0x1b
        /*003e*/ 	.short	0x00ff


	//----- nvinfo : EIATTR_NUM_BARRIERS
	.align		4
        /*0040*/ 	.byte	0x02, 0x4c
        /*0042*/ 	.byte	0x01
	.zero		1


	//----- nvinfo : EIATTR_MERCURY_ISA_VERSION
	.align		4
        /*0044*/ 	.byte	0x03, 0x5f
        /*0046*/ 	.short	0x0101


	//----- nvinfo : EIATTR_VRC_CTA_INIT_COUNT
	.align		4
        /*0048*/ 	.byte	0x02, 0x4a
	.zero		1
	.zero		1


	//----- nvinfo : EIATTR_EXIT_INSTR_OFFSETS
	.align		4
        /*004c*/ 	.byte	0x04, 0x1c
        /*004e*/ 	.short	(.L_63 - .L_62)


	//   ....[0]....
.L_62:
        /*0050*/ 	.word	0x000000d0


	//   ....[1]....
        /*0054*/ 	.word	0x00000e90


	//----- nvinfo : EIATTR_CBANK_PARAM_SIZE
	.align		4
.L_63:
        /*0058*/ 	.byte	0x03, 0x19
        /*005a*/ 	.short	0x0018


	//----- nvinfo : EIATTR_PARAM_CBANK
	.align		4
        /*005c*/ 	.byte	0x04, 0x0a
        /*005e*/ 	.short	(.L_65 - .L_64)
	.align		4
.L_64:
        /*0060*/ 	.word	index@(.nv.constant0._Z15blur_horizontalPKhPfS1_)
        /*0064*/ 	.short	0x0380
        /*0066*/ 	.short	0x0018


	//----- nvinfo : EIATTR_SW_WAR
	.align		4
.L_65:
        /*0068*/ 	.byte	0x04, 0x36
        /*006a*/ 	.short	(.L_67 - .L_66)
.L_66:
        /*006c*/ 	.word	0x00000008
.L_67:


//--------------------- .nv.callgraph             --------------------------
	.section	.nv.callgraph,"",@"SHT_CUDA_CALLGRAPH"
	.align	4
	.sectionentsize	8
	.align		4
        /*0000*/ 	.word	0x00000000
	.align		4
        /*0004*/ 	.word	0xffffffff
	.align		4
        /*0008*/ 	.word	0x00000000
	.align		4
        /*000c*/ 	.word	0xfffffffe
	.align		4
        /*0010*/ 	.word	0x00000000
	.align		4
        /*0014*/ 	.word	0xfffffffd
	.align		4
        /*0018*/ 	.word	0x00000000
	.align		4
        /*001c*/ 	.word	0xfffffffc


//--------------------- .nv.constant3             --------------------------
	.section	.nv.constant3,"a",@progbits
	.align	4
.nv.constant3:
	.type		KSIZE,@object
	.size		KSIZE,(WIDTH - KSIZE)
KSIZE:
	.zero		4
	.type		WIDTH,@object
	.size		WIDTH,(HEIGHT - WIDTH)
WIDTH:
	.zero		4
	.type		HEIGHT,@object
	.size		HEIGHT,(THRESHOLD - HEIGHT)
HEIGHT:
	.zero		4
	.type		THRESHOLD,@object
	.size		THRESHOLD,(tile_width - THRESHOLD)
THRESHOLD:
	.zero		4
	.type		tile_width,@object
	.size		tile_width,(tile_height - tile_width)
tile_width:
	.zero		4
	.type		tile_height,@object
	.size		tile_height,(.L_5 - tile_height)
tile_height:
	.zero		4
.L_5:


//--------------------- .text._Z8sumScalePKfS0_Ph --------------------------
	.section	.text._Z8sumScalePKfS0_Ph,"ax",@progbits
	.align	128
        .global         _Z8sumScalePKfS0_Ph
        .type           _Z8sumScalePKfS0_Ph,@function
        .size           _Z8sumScalePKfS0_Ph,(.L_x_17 - _Z8sumScalePKfS0_Ph)
        .other          _Z8sumScalePKfS0_Ph,@"STO_CUDA_ENTRY STV_DEFAULT"
_Z8sumScalePKfS0_Ph:
.text._Z8sumScalePKfS0_Ph:
[----:B------:R-:W-:Y:S01]  /*0000*/  LDC R1, c[0x0][0x37c] ;  /* 0x0000df00ff017b82 */ /* 0x000fe20000000800 */
[----:B------:R-:W0:Y:S07]  /*0010*/  S2R R2, SR_TID.Y ;  /* 0x0000000000027919 */ /* 0x000e2e0000002200 */
[----:B------:R-:W1:Y:S01]  /*0020*/  LDC R0, c[0x0][0x360] ;  /* 0x0000d800ff007b82 */ /* 0x000e620000000800 */
[----:B------:R-:W2:Y:S01]  /*0030*/  LDCU UR6, c[0x3][0x8] ;  /* 0x00c00100ff0677ac */ /* 0x000ea20008000800 */
[----:B------:R-:W1:Y:S01]  /*0040*/  S2R R3, SR_TID.X ;  /* 0x0000000000037919 */ /* 0x000e620000002100 */
[----:B------:R-:W3:Y:S05]  /*0050*/  LDCU UR7, c[0x3][0x4] ;  /* 0x00c00080ff0777ac */ /* 0x000eea0008000800 */
[----:B------:R-:W0:Y:S08]  /*0060*/  S2UR UR5, SR_CTAID.Y ;  /* 0x00000000000579c3 */ /* 0x000e300000002600 */
[----:B------:R-:W0:Y:S08]  /*0070*/  LDC R7, c[0x0][0x364] ;  /* 0x0000d900ff077b82 */ /* 0x000e300000000800 */
[----:B------:R-:W1:Y:S01]  /*0080*/  S2UR UR4, SR_CTAID.X ;  /* 0x00000000000479c3 */ /* 0x000e620000002500 */
[----:B0-----:R-:W-:-:S05]  /*0090*/  IMAD R7, R7, UR5, R2 ;  /* 0x0000000507077c24 */ /* 0x001fca000f8e0202 */
[----:B--2---:R-:W-:Y:S01]  /*00a0*/  ISETP.GE.AND P0, PT, R7, UR6, PT ;  /* 0x0000000607007c0c */ /* 0x004fe2000bf06270 */
[----:B-1----:R-:W-:-:S05]  /*00b0*/  IMAD R0, R0, UR4, R3 ;  /* 0x0000000400007c24 */ /* 0x002fca000f8e0203 */
[----:B---3--:R-:W-:-:S13]  /*00c0*/  ISETP.GE.OR P0, PT, R0, UR7, P0 ;  /* 0x0000000700007c0c */ /* 0x008fda0008706670 */
[----:B------:R-:W-:Y:S05]  /*00d0*/  @P0 EXIT ;  /* 0x000000000000094d */ /* 0x000fea0003800000 */
[----:B------:R-:W0:Y:S01]  /*00e0*/  LDC.64 R2, c[0x0][0x388] ;  /* 0x0000e200ff027b82 */ /* 0x000e220000000a00 */
[----:B------:R-:W1:Y:S01]  /*00f0*/  LDCU.64 UR4, c[0x0][0x358] ;  /* 0x00006b00ff0477ac */ /* 0x000e620008000a00 */
[----:B------:R-:W-:-:S06]  /*0100*/  IMAD R7, R7, UR7, R0 ;  /* 0x0000000707077c24 */ /* 0x000fcc000f8e0200 */
[----:B------:R-:W2:Y:S01]  /*0110*/  LDC.64 R4, c[0x0][0x380] ;  /* 0x0000e000ff047b82 */ /* 0x000ea20000000a00 */
[----:B0-----:R-:W-:-:S06]  /*0120*/  IMAD.WIDE R2, R7, 0x4, R2 ;  /* 0x0000000407027825 */ /* 0x001fcc00078e0202 */
[----:B-1----:R-:W3:Y:S01]  /*0130*/  LDG.E R2, desc[UR4][R2.64] ;  /* 0x0000000402027981 */ /* 0x002ee2000c1e1900 */
[----:B--2---:R-:W-:-:S06]  /*0140*/  IMAD.WIDE R4, R7, 0x4, R4 ;  /* 0x0000000407047825 */ /* 0x004fcc00078e0204 */
[----:B------:R-:W3:Y:S01]  /*0150*/  LDG.E R5, desc[UR4][R4.64] ;  /* 0x0000000404057981 */ /* 0x000ee2000c1e1900 */
[----:B------:R-:W-:Y:S01]  /*0160*/  BSSY.RECONVERGENT B0, `(.L_x_0) ;  /* 0x000000a000007945 */ /* 0x000fe20003800200 */
[----:B------:R-:W-:Y:S02]  /*0170*/  IMAD.MOV.U32 R6, RZ, RZ, RZ ;  /* 0x000000ffff067224 */ /* 0x000fe400078e00ff */
[----:B---3--:R-:W-:-:S04]  /*0180*/  FADD R0, R2, -R5 ;  /* 0x8000000502007221 */ /* 0x008fc80000000000 */
[----:B------:R-:W-:-:S05]  /*0190*/  FMUL R0, R0, 20 ;  /* 0x41a0000000007820 */ /* 0x000fca0000400000 */
[----:B------:R-:W-:-:S13]  /*01a0*/  FSETP.GT.AND P0, PT, R0, 255, PT ;  /* 0x437f00000000780b */ /* 0x000fda0003f04000 */
[----:B------:R-:W-:Y:S05]  /*01b0*/  @P0 BRA `(.L_x_1) ;  /* 0x0000000000100947 */ /* 0x000fea0003800000 */
[----:B------:R-:W-:Y:S01]  /*01c0*/  FADD R0, -R0, 255 ;  /* 0x437f000000007421 */ /* 0x000fe20000000100 */
[----:B------:R-:W-:-:S04]  /*01d0*/  HFMA2 R6, -RZ, RZ, 3.748046875, 0 ;  /* 0x437f0000ff067431 */ /* 0x000fc800000001ff */
[----:B------:R-:W-:-:S13]  /*01e0*/  FSETP.GT.AND P0, PT, R0, 255, PT ;  /* 0x437f00000000780b */ /* 0x000fda0003f04000 */
[----:B------:R-:W-:-:S07]  /*01f0*/  @!P0 IMAD.MOV.U32 R6, RZ, RZ, R0 ;  /* 0x000000ffff068224 */ /* 0x000fce00078e0000 */
.L_x_1:
[----:B------:R-:W-:Y:S05]  /*0200*/  BSYNC.RECONVERGENT B0 ;  /* 0x0000000000007941 */ /* 0x000fea0003800200 */
.L_x_0:
[----:B------:R-:W0:Y:S01]  /*0210*/  LDCU UR6, c[0x3][0xc] ;  /* 0x00c00180ff0677ac */ /* 0x000e220008000800 */
[----:B------:R-:W1:Y:S01]  /*0220*/  F2I.U32.TRUNC.NTZ R5, R6 ;  /* 0x0000000600057305 */ /* 0x000e62000020f000 */
[----:B------:R-:W2:Y:S01]  /*0230*/  LDCU.64 UR8, c[0x0][0x390] ;  /* 0x00007200ff0877ac */ /* 0x000ea20008000a00 */
[----:B-1----:R-:W-:Y:S02]  /*0240*/  LOP3.LUT R0, R5, 0xff, RZ, 0xc0, !PT ;  /* 0x000000ff05007812 */ /* 0x002fe400078ec0ff */
[----:B0-----:R-:W-:Y:S02]  /*0250*/  ISETP.LE.AND P1, PT, RZ, UR6, PT ;  /* 0x00000006ff007c0c */ /* 0x001fe4000bf23270 */
[----:B------:R-:W-:Y:S02]  /*0260*/  ISETP.GT.U32.AND P0, PT, R0, UR6, PT ;  /* 0x0000000600007c0c */ /* 0x000fe4000bf04070 */
[----:B--2---:R-:W-:-:S04]  /*0270*/  IADD3 R2, P2, PT, R7, UR8, RZ ;  /* 0x0000000807027c10 */ /* 0x004fc8000ff5e0ff */
[----:B------:R-:W-:-:S05]  /*0280*/  LEA.HI.X.SX32 R3, R7, UR9, 0x1, P2 ;  /* 0x0000000907037c11 */ /* 0x000fca00090f0eff */
[----:B------:R-:W-:-:S05]  /*0290*/  @P1 SEL R5, RZ, 0xff, !P0 ;  /* 0x000000ffff051807 */ /* 0x000fca0004000000 */
[----:B------:R-:W-:Y:S01]  /*02a0*/  STG.E.U8 desc[UR4][R2.64], R5 ;  /* 0x0000000502007986 */ /* 0x000fe2000c101104 */
[----:B------:R-:W-:Y:S05]  /*02b0*/  EXIT ;  /* 0x000000000000794d */ /* 0x000fea0003800000 */
.L_x_2:
[----:B------:R-:W-:-:S00]  /*02c0*/  BRA `(.L_x_2) ;  /* 0xfffffffc00fc7947 */ /* 0x000fc0000383ffff */
[----:B------:R-:W-:-:S00]  /*02d0*/  NOP ;  /* 0x0000000000007918 */ /* 0x000fc00000000000 */
        /* <DEDUP_REMOVED lines=10> */
.L_x_17:


//--------------------- .text._Z13blur_verticalPKfPfS1_ --------------------------
	.section	.text._Z13blur_verticalPKfPfS1_,"ax",@progbits
	.align	128
        .global         _Z13blur_verticalPKfPfS1_
        .type           _Z13blur_verticalPKfPfS1_,@function
        .size           _Z13blur_verticalPKfPfS1_,(.L_x_18 - _Z13blur_verticalPKfPfS1_)
        .other          _Z13blur_verticalPKfPfS1_,@"STO_CUDA_ENTRY STV_DEFAULT"
_Z13blur_verticalPKfPfS1_:
.text._Z13blur_verticalPKfPfS1_:
[----:B------:R-:W-:Y:S01]  /*0000*/  LDC R1, c[0x0][0x37c] ;  /* 0x0000df00ff017b82 */ /* 0x000fe20000000800 */
[----:B------:R-:W0:Y:S07]  /*0010*/  S2R R11, SR_TID.Y ;  /* 0x00000000000b7919 */ /* 0x000e2e0000002200 */
[----:B------:R-:W1:Y:S01]  /*0020*/  S2UR UR4, SR_CTAID.Y ;  /* 0x00000000000479c3 */ /* 0x000e620000002600 */
[----:B------:R-:W2:Y:S01]  /*0030*/  LDCU UR8, c[0x3][0x8] ;  /* 0x00c00100ff0877ac */ /* 0x000ea20008000800 */
[----:B------:R-:W3:Y:S01]  /*0040*/  S2R R7, SR_TID.X ;  /* 0x0000000000077919 */ /* 0x000ee20000002100 */
[----:B------:R-:W4:Y:S05]  /*0050*/  LDCU UR9, c[0x3][0x4] ;  /* 0x00c00080ff0977ac */ /* 0x000f2a0008000800 */
[----:B------:R-:W3:Y:S01]  /*0060*/  LDC R0, c[0x0][0x360] ;  /* 0x0000d800ff007b82 */ /* 0x000ee20000000800 */
[----:B------:R-:W1:Y:S07]  /*0070*/  LDCU UR5, c[0x0][0x364] ;  /* 0x00006c80ff0577ac */ /* 0x000e6e0008000800 */
[----:B------:R-:W3:Y:S01]  /*0080*/  S2UR UR6, SR_CTAID.X ;  /* 0x00000000000679c3 */ /* 0x000ee20000002500 */
[----:B-1----:R-:W-:-:S06]  /*0090*/  UIMAD UR4, UR4, UR5, URZ ;  /* 0x00000005040472a4 */ /* 0x002fcc000f8e02ff */
[----:B0-----:R-:W-:-:S04]  /*00a0*/  IADD3 R9, PT, PT, R11, UR4, RZ ;  /* 0x000000040b097c10 */ /* 0x001fc8000fffe0ff */
[----:B--2---:R-:W-:Y:S01]  /*00b0*/  ISETP.GE.AND P0, PT, R9, UR8, PT ;  /* 0x0000000809007c0c */ /* 0x004fe2000bf06270 */
[----:B---3--:R-:W-:-:S05]  /*00c0*/  IMAD R5, R0, UR6, R7 ;  /* 0x0000000600057c24 */ /* 0x008fca000f8e0207 */
[----:B----4-:R-:W-:-:S13]  /*00d0*/  ISETP.GE.OR P0, PT, R5, UR9, P0 ;  /* 0x0000000905007c0c */ /* 0x010fda0008706670 */
[----:B------:R-:W-:Y:S05]  /*00e0*/  @P0 EXIT ;  /* 0x000000000000094d */ /* 0x000fea0003800000 */
[----:B------:R-:W0:Y:S01]  /*00f0*/  LDC R12, c[0x3][RZ] ;  /* 0x00c00000ff0c7b82 */ /* 0x000e220000000800 */
[----:B------:R-:W-:Y:S01]  /*0100*/  UIADD3 UR5, UPT, UPT, UR8, -0x1, URZ ;  /* 0xffffffff08057890 */ /* 0x000fe2000fffe0ff */
[----:B------:R-:W1:Y:S06]  /*0110*/  LDCU.64 UR6, c[0x0][0x358] ;  /* 0x00006b00ff0677ac */ /* 0x000e6c0008000a00 */
[----:B------:R-:W2:Y:S01]  /*0120*/  LDC.64 R2, c[0x0][0x380] ;  /* 0x0000e000ff027b82 */ /* 0x000ea20000000a00 */
[----:B0-----:R-:W-:-:S04]  /*0130*/  LEA.HI R4, R12, R12, RZ, 0x1 ;  /* 0x0000000c0c047211 */ /* 0x001fc800078f08ff */
[----:B------:R-:W-:-:S04]  /*0140*/  SHF.R.S32.HI R4, RZ, 0x1, R4 ;  /* 0x00000001ff047819 */ /* 0x000fc80000011404 */
[----:B------:R-:W-:Y:S02]  /*0150*/  IADD3 R6, PT, PT, R4, R11, RZ ;  /* 0x0000000b04067210 */ /* 0x000fe40007ffe0ff */
[CC--:B------:R-:W-:Y:S02]  /*0160*/  IADD3 R0, PT, PT, R9.reuse, -R4.reuse, RZ ;  /* 0x8000000409007210 */ /* 0x0c0fe40007ffe0ff */
[----:B------:R-:W-:Y:S01]  /*0170*/  ISETP.GE.AND P0, PT, R9, R4, PT ;  /* 0x000000040900720c */ /* 0x000fe20003f06270 */
[----:B------:R-:W-:Y:S01]  /*0180*/  VIADD R8, R6, UR4 ;  /* 0x0000000406087c36 */ /* 0x000fe20008000000 */
[----:B------:R-:W-:-:S04]  /*0190*/  ISETP.GE.AND P1, PT, R0, UR8, PT ;  /* 0x0000000800007c0c */ /* 0x000fc8000bf26270 */
[C---:B------:R-:W-:Y:S02]  /*01a0*/  ISETP.GE.AND P3, PT, R8.reuse, UR8, PT ;  /* 0x0000000808007c0c */ /* 0x040fe4000bf66270 */
[C---:B------:R-:W-:Y:S02]  /*01b0*/  ISETP.GE.AND P2, PT, R8.reuse, RZ, PT ;  /* 0x000000ff0800720c */ /* 0x040fe40003f46270 */
[----:B------:R-:W-:Y:S02]  /*01c0*/  SEL R8, R8, UR5, !P3 ;  /* 0x0000000508087c07 */ /* 0x000fe4000d800000 */
[----:B------:R-:W-:Y:S02]  /*01d0*/  SEL R0, R0, UR5, !P1 ;  /* 0x0000000500007c07 */ /* 0x000fe4000c800000 */
[----:B------:R-:W-:Y:S02]  /*01e0*/  SEL R10, R8, RZ, P2 ;  /* 0x000000ff080a7207 */ /* 0x000fe40001000000 */
[----:B------:R-:W-:Y:S01]  /*01f0*/  SEL R8, R0, RZ, P0 ;  /* 0x000000ff00087207 */ /* 0x000fe20000000000 */
[----:B------:R-:W-:-:S02]  /*0200*/  IMAD R0, R9, UR9, R5 ;  /* 0x0000000909007c24 */ /* 0x000fc4000f8e0205 */
[--C-:B------:R-:W-:Y:S02]  /*0210*/  IMAD R11, R10, UR9, R5.reuse ;  /* 0x000000090a0b7c24 */ /* 0x100fe4000f8e0205 */
[----:B------:R-:W-:Y:S02]  /*0220*/  IMAD R5, R8, UR9, R5 ;  /* 0x0000000908057c24 */ /* 0x000fe4000f8e0205 */
[----:B--2---:R-:W-:-:S04]  /*0230*/  IMAD.WIDE R8, R0, 0x4, R2 ;  /* 0x0000000400087825 */ /* 0x004fc800078e0202 */
[--C-:B------:R-:W-:Y:S02]  /*0240*/  IMAD.WIDE R10, R11, 0x4, R2.reuse ;  /* 0x000000040b0a7825 */ /* 0x100fe400078e0202 */
[----:B-1----:R-:W2:Y:S02]  /*0250*/  LDG.E R9, desc[UR6][R8.64] ;  /* 0x0000000608097981 */ /* 0x002ea4000c1e1900 */
[----:B------:R-:W-:Y:S02]  /*0260*/  IMAD.WIDE R2, R5, 0x4, R2 ;  /* 0x0000000405027825 */ /* 0x000fe400078e0202 */
[----:B------:R0:W3:Y:S01]  /*0270*/  LDG.E R10, desc[UR6][R10.64] ;  /* 0x000000060a0a7981 */ /* 0x0000e2000c1e1900 */
[----:B------:R-:W1:Y:S03]  /*0280*/  LDC R5, c[0x3][0x10] ;  /* 0x00c00400ff057b82 */ /* 0x000e660000000800 */
[----:B------:R4:W5:Y:S05]  /*0290*/  LDG.E R2, desc[UR6][R2.64] ;  /* 0x0000000602027981 */ /* 0x00096a000c1e1900 */
[----:B------:R-:W0:Y:S01]  /*02a0*/  S2UR UR5, SR_CgaCtaId ;  /* 0x00000000000579c3 */ /* 0x000e220000008800 */
[----:B------:R-:W-:Y:S01]  /*02b0*/  IADD3 R7, PT, PT, R4, R7, RZ ;  /* 0x0000000704077210 */ /* 0x000fe20007ffe0ff */
[----:B------:R-:W-:Y:S01]  /*02c0*/  UMOV UR4, 0x400 ;  /* 0x0000040000047882 */ /* 0x000fe20000000000 */
[----:B------:R-:W-:-:S03]  /*02d0*/  ISETP.GE.AND P0, PT, R12, -0x1, PT ;  /* 0xffffffff0c00780c */ /* 0x000fc60003f06270 */
[----:B-1----:R-:W-:-:S04]  /*02e0*/  IMAD R6, R6, R5, R7 ;  /* 0x0000000506067224 */ /* 0x002fc800078e0207 */
[----:B------:R-:W-:Y:S01]  /*02f0*/  IMAD.SHL.U32 R6, R6, 0x4, RZ ;  /* 0x0000000406067824 */ /* 0x000fe200078e00ff */
[----:B0-----:R-:W-:Y:S01]  /*0300*/  ULEA UR4, UR5, UR4, 0x18 ;  /* 0x0000000405047291 */ /* 0x001fe2000f8ec0ff */
[----:B------:R-:W-:-:S05]  /*0310*/  IMAD R14, R4, R5, RZ ;  /* 0x00000005040e7224 */ /* 0x000fca00078e02ff */
[----:B------:R-:W-:-:S04]  /*0320*/  IADD3 R7, PT, PT, R6, UR4, RZ ;  /* 0x0000000406077c10 */ /* 0x000fc8000fffe0ff */
[C---:B------:R-:W-:Y:S01]  /*0330*/  LEA R11, R14.reuse, R7, 0x2 ;  /* 0x000000070e0b7211 */ /* 0x040fe200078e10ff */
[----:B----4-:R-:W-:Y:S02]  /*0340*/  IMAD R3, R14, -0x4, R7 ;  /* 0xfffffffc0e037824 */ /* 0x010fe400078e0207 */
[----:B------:R-:W-:Y:S01]  /*0350*/  IMAD.MOV.U32 R24, RZ, RZ, RZ ;  /* 0x000000ffff187224 */ /* 0x000fe200078e00ff */
[----:B--2---:R0:W-:Y:S04]  /*0360*/  STS [R6+UR4], R9 ;  /* 0x0000000906007988 */ /* 0x0041e80008000804 */
[----:B---3--:R0:W-:Y:S04]  /*0370*/  STS [R11], R10 ;  /* 0x0000000a0b007388 */ /* 0x0081e80000000800 */
[----:B-----5:R0:W-:Y:S01]  /*0380*/  STS [R3], R2 ;  /* 0x0000000203007388 */ /* 0x0201e20000000800 */
[----:B------:R-:W-:Y:S06]  /*0390*/  BAR.SYNC.DEFER_BLOCKING 0x0 ;  /* 0x0000000000007b1d */ /* 0x000fec0000010000 */
[----:B------:R-:W-:Y:S05]  /*03a0*/  @!P0 BRA `(.L_x_3) ;  /* 0x0000000800a88947 */ /* 0x000fea0003800000 */
[----:B0-----:R-:W-:Y:S01]  /*03b0*/  IABS R3, R4 ;  /* 0x0000000400037213 */ /* 0x001fe20000000000 */
[----:B------:R-:W-:Y:S02]  /*03c0*/  HFMA2 R24, -RZ, RZ, 0, 0 ;  /* 0x00000000ff187431 */ /* 0x000fe400000001ff */
[----:B------:R-:W-:Y:S01]  /*03d0*/  IMAD.MOV R9, RZ, RZ, -R4 ;  /* 0x000000ffff097224 */ /* 0x000fe200078e0a04 */
[----:B------:R-:W-:-:S04]  /*03e0*/  IADD3 R2, PT, PT, R4, R3, RZ ;  /* 0x0000000304027210 */ /* 0x000fc80007ffe0ff */
[C---:B------:R-:W-:Y:S02]  /*03f0*/  ISETP.GE.U32.AND P0, PT, R2.reuse, 0xf, PT ;  /* 0x0000000f0200780c */ /* 0x040fe40003f06070 */
[----:B------:R-:W-:-:S04]  /*0400*/  IADD3 R8, PT, PT, R2, 0x1, RZ ;  /* 0x0000000102087810 */ /* 0x000fc80007ffe0ff */
[----:B------:R-:W-:-:S04]  /*0410*/  LOP3.LUT R25, R8, 0xf, RZ, 0xc0, !PT ;  /* 0x0000000f08197812 */ /* 0x000fc800078ec0ff */
[----:B------:R-:W-:-:S03]  /*0420*/  ISETP.NE.AND P1, PT, R25, RZ, PT ;  /* 0x000000ff1900720c */ /* 0x000fc60003f25270 */
[----:B------:R-:W-:Y:S10]  /*0430*/  @!P0 BRA `(.L_x_4) ;  /* 0x0000000400348947 */ /* 0x000ff40003800000 */
[----:B------:R-:W-:Y:S01]  /*0440*/  IMAD R10, R14, -0x4, R6 ;  /* 0xfffffffc0e0a7824 */ /* 0x000fe200078e0206 */
[----:B------:R-:W-:Y:S01]  /*0450*/  LOP3.LUT R11, R8, 0xfffffff0, RZ, 0xc0, !PT ;  /* 0xfffffff0080b7812 */ /* 0x000fe200078ec0ff */
[----:B------:R-:W-:Y:S01]  /*0460*/  IMAD.MOV.U32 R12, RZ, RZ, RZ ;  /* 0x000000ffff0c7224 */ /* 0x000fe200078e00ff */
[----:B------:R-:W-:Y:S02]  /*0470*/  MOV R24, RZ ;  /* 0x000000ff00187202 */ /* 0x000fe40000000f00 */
[----:B------:R-:W-:Y:S02]  /*0480*/  IADD3 R10, PT, PT, R10, UR4, RZ ;  /* 0x000000040a0a7c10 */ /* 0x000fe4000fffe0ff */
[----:B------:R-:W-:-:S07]  /*0490*/  IADD3 R11, PT, PT, -R11, RZ, RZ ;  /* 0x000000ff0b0b7210 */ /* 0x000fce0007ffe1ff */
.L_x_5:
[----:B------:R-:W0:Y:S01]  /*04a0*/  LDC.64 R2, c[0x0][0x390] ;  /* 0x0000e400ff027b82 */ /* 0x000e220000000a00 */
[----:B------:R-:W1:Y:S01]  /*04b0*/  LDS R27, [R10] ;  /* 0x000000000a1b7984 */ /* 0x000e620000000800 */
[----:B0-----:R-:W-:-:S05]  /*04c0*/  IMAD.WIDE R2, R12, 0x4, R2 ;  /* 0x000000040c027825 */ /* 0x001fca00078e0202 */
[----:B------:R-:W1:Y:S04]  /*04d0*/  LDG.E R16, desc[UR6][R2.64] ;  /* 0x0000000602107981 */ /* 0x000e68000c1e1900 */
[----:B------:R-:W2:Y:S04]  /*04e0*/  LDG.E R20, desc[UR6][R2.64+0x4] ;  /* 0x0000040602147981 */ /* 0x000ea8000c1e1900 */
[----:B------:R-:W3:Y:S04]  /*04f0*/  LDG.E R19, desc[UR6][R2.64+0x8] ;  /* 0x0000080602137981 */ /* 0x000ee8000c1e1900 */
[----:B------:R-:W4:Y:S04]  /*0500*/  LDG.E R21, desc[UR6][R2.64+0xc] ;  /* 0x00000c0602157981 */ /* 0x000f28000c1e1900 */
[----:B------:R-:W5:Y:S04]  /*0510*/  LDG.E R17, desc[UR6][R2.64+0x10] ;  /* 0x0000100602117981 */ /* 0x000f68000c1e1900 */
[----:B------:R-:W5:Y:S04]  /*0520*/  LDG.E R13, desc[UR6][R2.64+0x14] ;  /* 0x00001406020d7981 */ /* 0x000f68000c1e1900 */
[----:B------:R-:W5:Y:S01]  /*0530*/  LDG.E R14, desc[UR6][R2.64+0x18] ;  /* 0x00001806020e7981 */ /* 0x000f62000c1e1900 */
[----:B------:R-:W-:-:S03]  /*0540*/  IMAD R28, R5, 0x4, R10 ;  /* 0x00000004051c7824 */ /* 0x000fc600078e020a */
[----:B------:R-:W5:Y:S02]  /*0550*/  LDG.E R15, desc[UR6][R2.64+0x1c] ;  /* 0x00001c06020f7981 */ /* 0x000f64000c1e1900 */
[----:B------:R-:W-:Y:S02]  /*0560*/  LEA R29, R5, R28, 0x2 ;  /* 0x0000001c051d7211 */ /* 0x000fe400078e10ff */
[----:B------:R-:W2:Y:S04]  /*0570*/  LDS R23, [R28] ;  /* 0x000000001c177984 */ /* 0x000ea80000000800 */
[----:B------:R-:W3:Y:S01]  /*0580*/  LDS R26, [R29] ;  /* 0x000000001d1a7984 */ /* 0x000ee20000000800 */
[----:B-1----:R-:W-:Y:S01]  /*0590*/  FFMA R24, R27, R16, R24 ;  /* 0x000000101b187223 */ /* 0x002fe20000000018 */
[----:B------:R-:W-:-:S02]  /*05a0*/  LEA R27, R5, R29, 0x2 ;  /* 0x0000001d051b7211 */ /* 0x000fc400078e10ff */
[----:B------:R-:W5:Y:S04]  /*05b0*/  LDG.E R16, desc[UR6][R2.64+0x20] ;  /* 0x0000200602107981 */ /* 0x000f68000c1e1900 */
[----:B------:R-:W4:Y:S01]  /*05c0*/  LDS R22, [R27] ;  /* 0x000000001b167984 */ /* 0x000f220000000800 */
[----:B------:R-:W-:Y:S02]  /*05d0*/  IMAD R18, R5, 0x4, R27 ;  /* 0x0000000405127824 */ /* 0x000fe400078e021b */
[----:B--2---:R-:W-:Y:S02]  /*05e0*/  FFMA R23, R23, R20, R24 ;  /* 0x0000001417177223 */ /* 0x004fe40000000018 */
[----:B------:R-:W2:Y:S04]  /*05f0*/  LDG.E R20, desc[UR6][R2.64+0x28] ;  /* 0x0000280602147981 */ /* 0x000ea8000c1e1900 */
[----:B------:R-:W5:Y:S01]  /*0600*/  LDS R24, [R18] ;  /* 0x0000000012187984 */ /* 0x000f620000000800 */
[----:B---3--:R-:W-:-:S03]  /*0610*/  FFMA R23, R26, R19, R23 ;  /* 0x000000131a177223 */ /* 0x008fc60000000017 */
[----:B------:R-:W3:Y:S01]  /*0620*/  LDG.E R19, desc[UR6][R2.64+0x24] ;  /* 0x0000240602137981 */ /* 0x000ee2000c1e1900 */
[----:B----4-:R-:W-:-:S03]  /*0630*/  FFMA R26, R22, R21, R23 ;  /* 0x00000015161a7223 */ /* 0x010fc60000000017 */
[----:B------:R-:W4:Y:S04]  /*0640*/  LDG.E R23, desc[UR6][R2.64+0x2c] ;  /* 0x00002c0602177981 */ /* 0x000f28000c1e1900 */
[----:B------:R-:W4:Y:S04]  /*0650*/  LDG.E R22, desc[UR6][R2.64+0x30] ;  /* 0x0000300602167981 */ /* 0x000f28000c1e1900 */
[----:B------:R-:W4:Y:S01]  /*0660*/  LDG.E R21, desc[UR6][R2.64+0x34] ;  /* 0x0000340602157981 */ /* 0x000f22000c1e1900 */
[----:B-----5:R-:W-:-:S03]  /*0670*/  FFMA R26, R24, R17, R26 ;  /* 0x00000011181a7223 */ /* 0x020fc6000000001a */
[----:B------:R-:W5:Y:S04]  /*0680*/  LDG.E R17, desc[UR6][R2.64+0x38] ;  /* 0x0000380602117981 */ /* 0x000f68000c1e1900 */
[----:B------:R0:W5:Y:S01]  /*0690*/  LDG.E R24, desc[UR6][R2.64+0x3c] ;  /* 0x00003c0602187981 */ /* 0x000162000c1e1900 */
[----:B------:R-:W-:-:S05]  /*06a0*/  LEA R18, R5, R18, 0x2 ;  /* 0x0000001205127211 */ /* 0x000fca00078e10ff */
[----:B------:R-:W1:Y:S01]  /*06b0*/  LDS R27, [R18] ;  /* 0x00000000121b7984 */ /* 0x000e620000000800 */
[----:B------:R-:W-:-:S05]  /*06c0*/  LEA R28, R5, R18, 0x2 ;  /* 0x00000012051c7211 */ /* 0x000fca00078e10ff */
[----:B------:R-:W-:Y:S02]  /*06d0*/  IMAD R29, R5, 0x4, R28 ;  /* 0x00000004051d7824 */ /* 0x000fe400078e021c */
[----:B-1----:R-:W-:Y:S02]  /*06e0*/  FFMA R13, R27, R13, R26 ;  /* 0x0000000d1b0d7223 */ /* 0x002fe4000000001a */
[----:B------:R1:W0:Y:S04]  /*06f0*/  LDS R26, [R28] ;  /* 0x000000001c1a7984 */ /* 0x0002280000000800 */
[----:B------:R-:W0:Y:S01]  /*0700*/  LDS R27, [R29] ;  /* 0x000000001d1b7984 */ /* 0x000e220000000800 */
[----:B-1----:R-:W-:-:S04]  /*0710*/  LEA R28, R5, R29, 0x2 ;  /* 0x0000001d051c7211 */ /* 0x002fc800078e10ff */
[C---:B0-----:R-:W-:Y:S01]  /*0720*/  LEA R2, R5.reuse, R28, 0x2 ;  /* 0x0000001c05027211 */ /* 0x041fe200078e10ff */
[----:B------:R-:W-:Y:S02]  /*0730*/  FFMA R14, R26, R14, R13 ;  /* 0x0000000e1a0e7223 */ /* 0x000fe4000000000d */
[----:B------:R-:W0:Y:S02]  /*0740*/  LDS R13, [R28] ;  /* 0x000000001c0d7984 */ /* 0x000e240000000800 */
[C---:B------:R-:W-:Y:S02]  /*0750*/  IMAD R26, R5.reuse, 0x4, R2 ;  /* 0x00000004051a7824 */ /* 0x040fe400078e0202 */
[----:B------:R-:W3:Y:S03]  /*0760*/  LDS R2, [R2] ;  /* 0x0000000002027984 */ /* 0x000ee60000000800 */
[----:B------:R-:W-:Y:S01]  /*0770*/  LEA R18, R5, R26, 0x2 ;  /* 0x0000001a05127211 */ /* 0x000fe200078e10ff */
[----:B------:R-:W-:Y:S01]  /*0780*/  FFMA R14, R27, R15, R14 ;  /* 0x0000000f1b0e7223 */ /* 0x000fe2000000000e */
[----:B------:R-:W2:Y:S02]  /*0790*/  LDS R3, [R26] ;  /* 0x000000001a037984 */ /* 0x000ea40000000800 */
[----:B------:R-:W-:-:S02]  /*07a0*/  LEA R15, R5, R18, 0x2 ;  /* 0x00000012050f7211 */ /* 0x000fc400078e10ff */
[----:B------:R-:W4:Y:S01]  /*07b0*/  LDS R18, [R18] ;  /* 0x0000000012127984 */ /* 0x000f220000000800 */
[----:B------:R-:W-:-:S05]  /*07c0*/  VIADD R11, R11, 0x10 ;  /* 0x000000100b0b7836 */ /* 0x000fca0000000000 */
[----:B------:R-:W-:Y:S01]  /*07d0*/  ISETP.NE.AND P0, PT, R11, RZ, PT ;  /* 0x000000ff0b00720c */ /* 0x000fe20003f05270 */
[----:B------:R-:W-:Y:S01]  /*07e0*/  VIADD R12, R12, 0x10 ;  /* 0x000000100c0c7836 */ /* 0x000fe20000000000 */
[----:B------:R-:W-:Y:S02]  /*07f0*/  IADD3 R9, PT, PT, R9, 0x10, RZ ;  /* 0x0000001009097810 */ /* 0x000fe40007ffe0ff */
[----:B------:R-:W-:Y:S01]  /*0800*/  LEA R10, R5, R10, 0x6 ;  /* 0x0000000a050a7211 */ /* 0x000fe200078e30ff */
[----:B0-----:R-:W-:Y:S01]  /*0810*/  FFMA R27, R13, R16, R14 ;  /* 0x000000100d1b7223 */ /* 0x001fe2000000000e */
[C---:B------:R-:W-:Y:S02]  /*0820*/  IMAD R16, R5.reuse, 0x4, R15 ;  /* 0x0000000405107824 */ /* 0x040fe400078e020f */
[----:B------:R-:W0:Y:S03]  /*0830*/  LDS R15, [R15] ;  /* 0x000000000f0f7984 */ /* 0x000e260000000800 */
[----:B------:R-:W-:-:S02]  /*0840*/  LEA R28, R5, R16, 0x2 ;  /* 0x00000010051c7211 */ /* 0x000fc400078e10ff */
[----:B------:R-:W1:Y:S02]  /*0850*/  LDS R16, [R16] ;  /* 0x0000000010107984 */ /* 0x000e640000000800 */
[----:B------:R-:W-:Y:S02]  /*0860*/  LEA R13, R5, R28, 0x2 ;  /* 0x0000001c050d7211 */ /* 0x000fe400078e10ff */
[----:B------:R-:W5:Y:S04]  /*0870*/  LDS R14, [R28] ;  /* 0x000000001c0e7984 */ /* 0x000f680000000800 */
[----:B------:R-:W5:Y:S01]  /*0880*/  LDS R13, [R13] ;  /* 0x000000000d0d7984 */ /* 0x000f620000000800 */
[----:B---3--:R-:W-:-:S04]  /*0890*/  FFMA R2, R2, R19, R27 ;  /* 0x0000001302027223 */ /* 0x008fc8000000001b */
[----:B--2---:R-:W-:-:S04]  /*08a0*/  FFMA R3, R3, R20, R2 ;  /* 0x0000001403037223 */ /* 0x004fc80000000002 */
[----:B----4-:R-:W-:-:S04]  /*08b0*/  FFMA R2, R18, R23, R3 ;  /* 0x0000001712027223 */ /* 0x010fc80000000003 */
[----:B0-----:R-:W-:-:S04]  /*08c0*/  FFMA R3, R15, R22, R2 ;  /* 0x000000160f037223 */ /* 0x001fc80000000002 */
[----:B-1----:R-:W-:-:S04]  /*08d0*/  FFMA R3, R16, R21, R3 ;  /* 0x0000001510037223 */ /* 0x002fc80000000003 */
[----:B-----5:R-:W-:-:S04]  /*08e0*/  FFMA R14, R14, R17, R3 ;  /* 0x000000110e0e7223 */ /* 0x020fc80000000003 */
[----:B------:R-:W-:Y:S01]  /*08f0*/  FFMA R24, R13, R24, R14 ;  /* 0x000000180d187223 */ /* 0x000fe2000000000e */
[----:B------:R-:W-:Y:S06]  /*0900*/  @P0 BRA `(.L_x_5) ;  /* 0xfffffff800e40947 */ /* 0x000fec000383ffff */
.L_x_4:
[----:B------:R-:W-:Y:S05]  /*0910*/  @!P1 BRA `(.L_x_3) ;  /* 0x00000004004c9947 */ /* 0x000fea0003800000 */
[----:B------:R-:W-:Y:S02]  /*0920*/  ISETP.GE.U32.AND P0, PT, R25, 0x8, PT ;  /* 0x000000081900780c */ /* 0x000fe40003f06070 */
[----:B------:R-:W-:-:S04]  /*0930*/  LOP3.LUT R22, R8, 0x7, RZ, 0xc0, !PT ;  /* 0x0000000708167812 */ /* 0x000fc800078ec0ff */
[----:B------:R-:W-:-:S07]  /*0940*/  ISETP.NE.AND P1, PT, R22, RZ, PT ;  /* 0x000000ff1600720c */ /* 0x000fce0003f25270 */
[----:B------:R-:W-:Y:S06]  /*0950*/  @!P0 BRA `(.L_x_6) ;  /* 0x0000000000948947 */ /* 0x000fec0003800000 */
[----:B------:R-:W0:Y:S01]  /*0960*/  LDC.64 R2, c[0x0][0x390] ;  /* 0x0000e400ff027b82 */ /* 0x000e220000000a00 */
[----:B------:R-:W-:-:S05]  /*0970*/  IADD3 R11, PT, PT, R4, R9, RZ ;  /* 0x00000009040b7210 */ /* 0x000fca0007ffe0ff */
[----:B0-----:R-:W-:-:S05]  /*0980*/  IMAD.WIDE R2, R11, 0x4, R2 ;  /* 0x000000040b027825 */ /* 0x001fca00078e0202 */
[----:B------:R-:W2:Y:S04]  /*0990*/  LDG.E R17, desc[UR6][R2.64] ;  /* 0x0000000602117981 */ /* 0x000ea8000c1e1900 */
[----:B------:R-:W3:Y:S04]  /*09a0*/  LDG.E R15, desc[UR6][R2.64+0x4] ;  /* 0x00000406020f7981 */ /* 0x000ee8000c1e1900 */
[----:B------:R-:W4:Y:S04]  /*09b0*/  LDG.E R14, desc[UR6][R2.64+0x8] ;  /* 0x00000806020e7981 */ /* 0x000f28000c1e1900 */
[----:B------:R-:W5:Y:S04]  /*09c0*/  LDG.E R13, desc[UR6][R2.64+0xc] ;  /* 0x00000c06020d7981 */ /* 0x000f68000c1e1900 */
[----:B------:R-:W5:Y:S04]  /*09d0*/  LDG.E R12, desc[UR6][R2.64+0x10] ;  /* 0x00001006020c7981 */ /* 0x000f68000c1e1900 */
[----:B------:R-:W5:Y:S04]  /*09e0*/  LDG.E R11, desc[UR6][R2.64+0x14] ;  /* 0x00001406020b7981 */ /* 0x000f68000c1e1900 */
[----:B------:R-:W5:Y:S04]  /*09f0*/  LDG.E R10, desc[UR6][R2.64+0x18] ;  /* 0x00001806020a7981 */ /* 0x000f68000c1e1900 */
[----:B------:R0:W5:Y:S01]  /*0a00*/  LDG.E R16, desc[UR6][R2.64+0x1c] ;  /* 0x00001c0602107981 */ /* 0x000162000c1e1900 */
[C---:B------:R-:W-:Y:S01]  /*0a10*/  IMAD R18, R9.reuse, R5, RZ ;  /* 0x0000000509127224 */ /* 0x040fe200078e02ff */
[----:B------:R-:W-:-:S04]  /*0a20*/  IADD3 R9, PT, PT, R9, 0x8, RZ ;  /* 0x0000000809097810 */ /* 0x000fc80007ffe0ff */
[----:B------:R-:W-:-:S05]  /*0a30*/  LEA R26, R18, R7, 0x2 ;  /* 0x00000007121a7211 */ /* 0x000fca00078e10ff */
[C---:B------:R-:W-:Y:S01]  /*0a40*/  IMAD R20, R5.reuse, 0x4, R26 ;  /* 0x0000000405147824 */ /* 0x040fe200078e021a */
[----:B------:R-:W2:Y:S04]  /*0a50*/  LDS R21, [R26] ;  /* 0x000000001a157984 */ /* 0x000ea80000000800 */
[C---:B------:R-:W-:Y:S02]  /*0a60*/  LEA R28, R5.reuse, R20, 0x2 ;  /* 0x00000014051c7211 */ /* 0x040fe400078e10ff */
[----:B------:R-:W3:Y:S02]  /*0a70*/  LDS R20, [R20] ;  /* 0x0000000014147984 */ /* 0x000ee40000000800 */
[C---:B------:R-:W-:Y:S02]  /*0a80*/  LEA R18, R5.reuse, R28, 0x2 ;  /* 0x0000001c05127211 */ /* 0x040fe400078e10ff */
[----:B------:R-:W4:Y:S03]  /*0a90*/  LDS R23, [R28] ;  /* 0x000000001c177984 */ /* 0x000f260000000800 */
[----:B------:R-:W-:-:S02]  /*0aa0*/  IMAD R25, R5, 0x4, R18 ;  /* 0x0000000405197824 */ /* 0x000fc400078e0212 */
[----:B------:R-:W5:Y:S03]  /*0ab0*/  LDS R18, [R18] ;  /* 0x0000000012127984 */ /* 0x000f660000000800 */
[C---:B0-----:R-:W-:Y:S02]  /*0ac0*/  LEA R2, R5.reuse, R25, 0x2 ;  /* 0x0000001905027211 */ /* 0x041fe400078e10ff */
[----:B------:R-:W0:Y:S02]  /*0ad0*/  LDS R25, [R25] ;  /* 0x0000000019197984 */ /* 0x000e240000000800 */
[C---:B------:R-:W-:Y:S02]  /*0ae0*/  LEA R19, R5.reuse, R2, 0x2 ;  /* 0x0000000205137211 */ /* 0x040fe400078e10ff */
[----:B------:R-:W1:Y:S03]  /*0af0*/  LDS R2, [R2] ;  /* 0x0000000002027984 */ /* 0x000e660000000800 */
[----:B------:R-:W-:-:S02]  /*0b00*/  IMAD R3, R5, 0x4, R19 ;  /* 0x0000000405037824 */ /* 0x000fc400078e0213 */
[----:B------:R-:W1:Y:S04]  /*0b10*/  LDS R19, [R19] ;  /* 0x0000000013137984 */ /* 0x000e680000000800 */
[----:B------:R-:W1:Y:S01]  /*0b20*/  LDS R3, [R3] ;  /* 0x0000000003037984 */ /* 0x000e620000000800 */
[----:B--2---:R-:W-:-:S04]  /*0b30*/  FFMA R17, R21, R17, R24 ;  /* 0x0000001115117223 */ /* 0x004fc80000000018 */
[----:B---3--:R-:W-:-:S04]  /*0b40*/  FFMA R20, R20, R15, R17 ;  /* 0x0000000f14147223 */ /* 0x008fc80000000011 */
[----:B----4-:R-:W-:-:S04]  /*0b50*/  FFMA R23, R23, R14, R20 ;  /* 0x0000000e17177223 */ /* 0x010fc80000000014 */
[----:B-----5:R-:W-:-:S04]  /*0b60*/  FFMA R18, R18, R13, R23 ;  /* 0x0000000d12127223 */ /* 0x020fc80000000017 */
[----:B0-----:R-:W-:-:S04]  /*0b70*/  FFMA R13, R25, R12, R18 ;  /* 0x0000000c190d7223 */ /* 0x001fc80000000012 */
[----:B-1----:R-:W-:-:S04]  /*0b80*/  FFMA R12, R2, R11, R13 ;  /* 0x0000000b020c7223 */ /* 0x002fc8000000000d */
[----:B------:R-:W-:-:S04]  /*0b90*/  FFMA R10, R19, R10, R12 ;  /* 0x0000000a130a7223 */ /* 0x000fc8000000000c */
[----:B------:R-:W-:-:S07]  /*0ba0*/  FFMA R24, R3, R16, R10 ;  /* 0x0000001003187223 */ /* 0x000fce000000000a */
.L_x_6:
        /* <DEDUP_REMOVED lines=11> */
[----:B------:R-:W5:Y:S01]  /*0c60*/  LDG.E R17, desc[UR6][R2.64+0xc] ;  /* 0x00000c0602117981 */ /* 0x000f62000c1e1900 */
[----:B------:R-:W-:-:S02]  /*0c70*/  IMAD R10, R9, R5, RZ ;  /* 0x00000005090a7224 */ /* 0x000fc400078e02ff */
[----:B------:R-:W-:Y:S02]  /*0c80*/  VIADD R9, R9, 0x4 ;  /* 0x0000000409097836 */ /* 0x000fe40000000000 */
[----:B------:R-:W-:-:S05]  /*0c90*/  IMAD R10, R10, 0x4, R7 ;  /* 0x000000040a0a7824 */ /* 0x000fca00078e0207 */
[C---:B------:R-:W-:Y:S01]  /*0ca0*/  LEA R12, R5.reuse, R10, 0x2 ;  /* 0x0000000a050c7211 */ /* 0x040fe200078e10ff */
[----:B------:R-:W2:Y:S03]  /*0cb0*/  LDS R7, [R10] ;  /* 0x000000000a077984 */ /* 0x000ea60000000800 */
[C---:B------:R-:W-:Y:S02]  /*0cc0*/  LEA R14, R5.reuse, R12, 0x2 ;  /* 0x0000000c050e7211 */ /* 0x040fe400078e10ff */
[----:B------:R-:W3:Y:S02]  /*0cd0*/  LDS R12, [R12] ;  /* 0x000000000c0c7984 */ /* 0x000ee40000000800 */
[----:B------:R-:W-:Y:S02]  /*0ce0*/  LEA R16, R5, R14, 0x2 ;  /* 0x0000000e05107211 */ /* 0x000fe400078e10ff */
[----:B------:R-:W4:Y:S04]  /*0cf0*/  LDS R14, [R14] ;  /* 0x000000000e0e7984 */ /* 0x000f280000000800 */
[----:B------:R-:W5:Y:S01]  /*0d00*/  LDS R16, [R16] ;  /* 0x0000000010107984 */ /* 0x000f620000000800 */
[----:B--2---:R-:W-:-:S04]  /*0d10*/  FFMA R7, R7, R11, R24 ;  /* 0x0000000b07077223 */ /* 0x004fc80000000018 */
[----:B---3--:R-:W-:-:S04]  /*0d20*/  FFMA R7, R12, R13, R7 ;  /* 0x0000000d0c077223 */ /* 0x008fc80000000007 */
[----:B----4-:R-:W-:-:S04]  /*0d30*/  FFMA R7, R14, R15, R7 ;  /* 0x0000000f0e077223 */ /* 0x010fc80000000007 */
[----:B-----5:R-:W-:-:S07]  /*0d40*/  FFMA R24, R16, R17, R7 ;  /* 0x0000001110187223 */ /* 0x020fce0000000007 */
.L_x_7:
[----:B------:R-:W-:Y:S05]  /*0d50*/  @!P1 BRA `(.L_x_3) ;  /* 0x00000000003c9947 */ /* 0x000fea0003800000 */
[----:B------:R-:W0:Y:S01]  /*0d60*/  LDC.64 R2, c[0x0][0x390] ;  /* 0x0000e400ff027b82 */ /* 0x000e220000000a00 */
[----:B------:R-:W-:Y:S01]  /*0d70*/  IMAD R7, R9, R5, RZ ;  /* 0x0000000509077224 */ /* 0x000fe200078e02ff */
[----:B------:R-:W-:Y:S02]  /*0d80*/  IADD3 R9, PT, PT, R4, R9, RZ ;  /* 0x0000000904097210 */ /* 0x000fe40007ffe0ff */
[----:B------:R-:W-:Y:S02]  /*0d90*/  IADD3 R8, PT, PT, -R8, RZ, RZ ;  /* 0x000000ff08087210 */ /* 0x000fe40007ffe1ff */
[----:B------:R-:W-:-:S05]  /*0da0*/  LEA R7, R7, R6, 0x2 ;  /* 0x0000000607077211 */ /* 0x000fca00078e10ff */
[----:B------:R-:W-:-:S07]  /*0db0*/  VIADD R4, R7, UR4 ;  /* 0x0000000407047c36 */ /* 0x000fce0008000000 */
.L_x_8:
[C---:B0-----:R-:W-:Y:S01]  /*0dc0*/  IMAD.WIDE R6, R9.reuse, 0x4, R2 ;  /* 0x0000000409067825 */ /* 0x041fe200078e0202 */
[----:B------:R0:W1:Y:S05]  /*0dd0*/  LDS R11, [R4] ;  /* 0x00000000040b7984 */ /* 0x00006a0000000800 */
[----:B------:R-:W1:Y:S01]  /*0de0*/  LDG.E R6, desc[UR6][R6.64] ;  /* 0x0000000606067981 */ /* 0x000e62000c1e1900 */
[----:B------:R-:W-:Y:S02]  /*0df0*/  IADD3 R8, PT, PT, R8, 0x1, RZ ;  /* 0x0000000108087810 */ /* 0x000fe40007ffe0ff */
[----:B------:R-:W-:Y:S02]  /*0e00*/  IADD3 R9, PT, PT, R9, 0x1, RZ ;  /* 0x0000000109097810 */ /* 0x000fe40007ffe0ff */
[----:B------:R-:W-:-:S02]  /*0e10*/  ISETP.NE.AND P0, PT, R8, RZ, PT ;  /* 0x000000ff0800720c */ /* 0x000fc40003f05270 */
[----:B0-----:R-:W-:Y:S01]  /*0e20*/  LEA R4, R5, R4, 0x2 ;  /* 0x0000000405047211 */ /* 0x001fe200078e10ff */
[----:B-1----:R-:W-:-:S10]  /*0e30*/  FFMA R24, R11, R6, R24 ;  /* 0x000000060b187223 */ /* 0x002fd40000000018 */
[----:B------:R-:W-:Y:S05]  /*0e40*/  @P0 BRA `(.L_x_8) ;  /* 0xfffffffc00dc0947 */ /* 0x000fea000383ffff */
.L_x_3:
[----:B0-----:R-:W0:Y:S02]  /*0e50*/  LDC.64 R2, c[0x0][0x388] ;  /* 0x0000e200ff027b82 */ /* 0x001e240000000a00 */
[----:B0-----:R-:W-:-:S05]  /*0e60*/  IMAD.WIDE R2, R0, 0x4, R2 ;  /* 0x0000000400027825 */ /* 0x001fca00078e0202 */
[----:B------:R-:W-:Y:S01]  /*0e70*/  STG.E desc[UR6][R2.64], R24 ;  /* 0x0000001802007986 */ /* 0x000fe2000c101906 */
[----:B------:R-:W-:Y:S05]  /*0e80*/  EXIT ;  /* 0x000000000000794d */ /* 0x000fea0003800000 */
.L_x_9:
        /* <DEDUP_REMOVED lines=15> */
.L_x_18:


//--------------------- .text._Z15blur_horizontalPKhPfS1_ --------------------------
	.section	.text._Z15blur_horizontalPKhPfS1_,"ax",@progbits
	.align	128
        .global         _Z15blur_horizontalPKhPfS1_
        .type           _Z15blur_horizontalPKhPfS1_,@function
        .size           _Z15blur_horizontalPKhPfS1_,(.L_x_19 - _Z15blur_horizontalPKhPfS1_)
        .other          _Z15blur_horizontalPKhPfS1_,@"STO_CUDA_ENTRY STV_DEFAULT"
_Z15blur_horizontalPKhPfS1_:
.text._Z15blur_horizontalPKhPfS1_:
        /* <DEDUP_REMOVED lines=14> */
[----:B------:R-:W0:Y:S01]  /*00e0*/  LDCU UR5, c[0x3][URZ] ;  /* 0x00c00000ff0577ac */ /* 0x000e220008000800 */
[----:B------:R-:W1:Y:S01]  /*00f0*/  LDCU.64 UR8, c[0x0][0x380] ;  /* 0x00007000ff0877ac */ /* 0x000e620008000a00 */
[----:B------:R-:W2:Y:S01]  /*0100*/  LDCU.64 UR10, c[0x0][0x358] ;  /* 0x00006b00ff0a77ac */ /* 0x000ea20008000a00 */
[----:B0-----:R-:W-:-:S04]  /*0110*/  ULEA.HI UR4, UR5, UR5, URZ, 0x1 ;  /* 0x0000000505047291 */ /* 0x001fc8000f8f08ff */
[----:B------:R-:W-:Y:S02]  /*0120*/  USHF.R.S32.HI UR6, URZ, 0x1, UR4 ;  /* 0x00000001ff067899 */ /* 0x000fe40008011404 */
[----:B------:R-:W-:-:S04]  /*0130*/  UIADD3 UR4, UPT, UPT, UR7, -0x1, URZ ;  /* 0xffffffff07047890 */ /* 0x000fc8000fffe0ff */
[C---:B------:R-:W-:Y:S01]  /*0140*/  VIADD R5, R4.reuse, UR6 ;  /* 0x0000000604057c36 */ /* 0x040fe20008000000 */
[C---:B------:R-:W-:Y:S01]  /*0150*/  ISETP.GE.AND P0, PT, R4.reuse, UR6, PT ;  /* 0x0000000604007c0c */ /* 0x040fe2000bf06270 */
[----:B------:R-:W-:Y:S02]  /*0160*/  VIADD R2, R4, -UR6 ;  /* 0x8000000604027c36 */ /* 0x000fe40008000000 */
[----:B------:R-:W-:Y:S01]  /*0170*/  IMAD R4, R3, UR7, R4 ;  /* 0x0000000703047c24 */ /* 0x000fe2000f8e0204 */
[C---:B------:R-:W-:Y:S02]  /*0180*/  ISETP.GE.AND P3, PT, R5.reuse, UR7, PT ;  /* 0x0000000705007c0c */ /* 0x040fe4000bf66270 */
[----:B------:R-:W-:Y:S02]  /*0190*/  ISETP.GE.AND P1, PT, R2, UR7, PT ;  /* 0x0000000702007c0c */ /* 0x000fe4000bf26270 */
[C---:B------:R-:W-:Y:S02]  /*01a0*/  ISETP.GE.AND P2, PT, R5.reuse, RZ, PT ;  /* 0x000000ff0500720c */ /* 0x040fe40003f46270 */
[----:B------:R-:W-:-:S02]  /*01b0*/  SEL R5, R5, UR4, !P3 ;  /* 0x0000000405057c07 */ /* 0x000fc4000d800000 */
[----:B------:R-:W-:Y:S02]  /*01c0*/  SEL R2, R2, UR4, !P1 ;  /* 0x0000000402027c07 */ /* 0x000fe4000c800000 */
[----:B------:R-:W-:Y:S02]  /*01d0*/  SEL R6, R5, RZ, P2 ;  /* 0x000000ff05067207 */ /* 0x000fe40001000000 */
[----:B------:R-:W-:-:S03]  /*01e0*/  SEL R2, R2, RZ, P0 ;  /* 0x000000ff02027207 */ /* 0x000fc60000000000 */
[C---:B------:R-:W-:Y:S02]  /*01f0*/  IMAD R6, R3.reuse, UR7, R6 ;  /* 0x0000000703067c24 */ /* 0x040fe4000f8e0206 */
[----:B------:R-:W-:Y:S01]  /*0200*/  IMAD R5, R3, UR7, R2 ;  /* 0x0000000703057c24 */ /* 0x000fe2000f8e0202 */
[----:B-1----:R-:W-:Y:S02]  /*0210*/  IADD3 R2, P0, PT, R4, UR8, RZ ;  /* 0x0000000804027c10 */ /* 0x002fe4000ff1e0ff */
[----:B------:R-:W-:Y:S02]  /*0220*/  IADD3 R8, P1, PT, R6, UR8, RZ ;  /* 0x0000000806087c10 */ /* 0x000fe4000ff3e0ff */
[----:B------:R-:W-:Y:S02]  /*0230*/  IADD3 R10, P2, PT, R5, UR8, RZ ;  /* 0x00000008050a7c10 */ /* 0x000fe4000ff5e0ff */
[----:B------:R-:W-:Y:S02]  /*0240*/  LEA.HI.X.SX32 R3, R4, UR9, 0x1, P0 ;  /* 0x0000000904037c11 */ /* 0x000fe400080f0eff */
[----:B------:R-:W-:-:S02]  /*0250*/  LEA.HI.X.SX32 R9, R6, UR9, 0x1, P1 ;  /* 0x0000000906097c11 */ /* 0x000fc400088f0eff */
[----:B------:R-:W-:Y:S01]  /*0260*/  LEA.HI.X.SX32 R11, R5, UR9, 0x1, P2 ;  /* 0x00000009050b7c11 */ /* 0x000fe200090f0eff */
[----:B------:R-:W0:Y:S01]  /*0270*/  S2UR UR7, SR_CgaCtaId ;  /* 0x00000000000779c3 */ /* 0x000e220000008800 */
[----:B--2---:R-:W2:Y:S01]  /*0280*/  LDG.E.U8 R3, desc[UR10][R2.64] ;  /* 0x0000000a02037981 */ /* 0x004ea2000c1e1100 */
[----:B------:R-:W1:Y:S03]  /*0290*/  LDCU UR9, c[0x3][0x10] ;  /* 0x00c00200ff0977ac */ /* 0x000e660008000800 */
[----:B------:R3:W4:Y:S04]  /*02a0*/  LDG.E.U8 R9, desc[UR10][R8.64] ;  /* 0x0000000a08097981 */ /* 0x000728000c1e1100 */
[----:B------:R-:W5:Y:S01]  /*02b0*/  LDG.E.U8 R10, desc[UR10][R10.64] ;  /* 0x0000000a0a0a7981 */ /* 0x000f62000c1e1100 */
[----:B------:R-:W-:Y:S01]  /*02c0*/  VIADD R5, R7, UR6 ;  /* 0x0000000607057c36 */ /* 0x000fe20008000000 */
[----:B------:R-:W-:Y:S01]  /*02d0*/  UMOV UR4, 0x400 ;  /* 0x0000040000047882 */ /* 0x000fe20000000000 */
[----:B------:R-:W-:Y:S01]  /*02e0*/  IMAD.U32 R12, RZ, RZ, UR6 ;  /* 0x00000006ff0c7e24 */ /* 0x000fe2000f8e00ff */
[----:B------:R-:W-:Y:S01]  /*02f0*/  UISETP.GE.AND UP0, UPT, UR5, -0x1, UPT ;  /* 0xffffffff0500788c */ /* 0x000fe2000bf06270 */
[----:B------:R-:W-:-:S02]  /*0300*/  HFMA2 R21, -RZ, RZ, 0, 0 ;  /* 0x00000000ff157431 */ /* 0x000fc400000001ff */
[----:B-1----:R-:W-:Y:S01]  /*0310*/  IMAD R7, R5, UR9, R0 ;  /* 0x0000000905077c24 */ /* 0x002fe2000f8e0200 */
[----:B0-----:R-:W-:-:S06]  /*0320*/  ULEA UR7, UR7, UR4, 0x18 ;  /* 0x0000000407077291 */ /* 0x001fcc000f8ec0ff */
[C---:B------:R-:W-:Y:S01]  /*0330*/  IADD3 R6, PT, PT, R7.reuse, UR7, R12 ;  /* 0x0000000707067c10 */ /* 0x040fe2000fffe00c */
[----:B---3--:R-:W-:-:S04]  /*0340*/  VIADD R8, R7, UR7 ;  /* 0x0000000707087c36 */ /* 0x008fc80008000000 */
[----:B--2---:R0:W-:Y:S04]  /*0350*/  STS.U8 [R6], R3 ;  /* 0x0000000306007388 */ /* 0x0041e80000000000 */
[----:B----4-:R0:W-:Y:S04]  /*0360*/  STS.U8 [R6+UR6], R9 ;  /* 0x0000000906007988 */ /* 0x0101e80008000006 */
[----:B-----5:R0:W-:Y:S01]  /*0370*/  STS.U8 [R7+UR7], R10 ;  /* 0x0000000a07007988 */ /* 0x0201e20008000007 */
[----:B------:R-:W-:Y:S06]  /*0380*/  BAR.SYNC.DEFER_BLOCKING 0x0 ;  /* 0x0000000000007b1d */ /* 0x000fec0000010000 */
[----:B------:R-:W-:Y:S05]  /*0390*/  BRA.U !UP0, `(.L_x_10) ;  /* 0x0000000908b07547 */ /* 0x000fea000b800000 */
[----:B------:R-:W-:Y:S01]  /*03a0*/  IABS R2, R12 ;  /* 0x0000000c00027213 */ /* 0x000fe20000000000 */
[----:B0-----:R-:W-:Y:S01]  /*03b0*/  IMAD R7, RZ, RZ, -UR6 ;  /* 0x80000006ff077e24 */ /* 0x001fe2000f8e02ff */
[----:B------:R-:W-:-:S03]  /*03c0*/  MOV R21, RZ ;  /* 0x000000ff00157202 */ /* 0x000fc60000000f00 */
[----:B------:R-:W-:-:S04]  /*03d0*/  VIADD R2, R2, UR6 ;  /* 0x0000000602027c36 */ /* 0x000fc80008000000 */
[C---:B------:R-:W-:Y:S01]  /*03e0*/  VIADD R9, R2.reuse, 0x1 ;  /* 0x0000000102097836 */ /* 0x040fe20000000000 */
[----:B------:R-:W-:-:S04]  /*03f0*/  ISETP.GE.U32.AND P0, PT, R2, 0xf, PT ;  /* 0x0000000f0200780c */ /* 0x000fc80003f06070 */
[----:B------:R-:W-:-:S04]  /*0400*/  LOP3.LUT R25, R9, 0xf, RZ, 0xc0, !PT ;  /* 0x0000000f09197812 */ /* 0x000fc800078ec0ff */
[----:B------:R-:W-:-:S05]  /*0410*/  ISETP.NE.AND P1, PT, R25, RZ, PT ;  /* 0x000000ff1900720c */ /* 0x000fca0003f25270 */
[----:B------:R-:W-:Y:S08]  /*0420*/  @!P0 BRA `(.L_x_11) ;  /* 0x0000000400388947 */ /* 0x000ff00003800000 */
[----:B------:R-:W-:Y:S01]  /*0430*/  LOP3.LUT R10, R9, 0xfffffff0, RZ, 0xc0, !PT ;  /* 0xfffffff0090a7812 */ /* 0x000fe200078ec0ff */
[----:B------:R-:W-:Y:S01]  /*0440*/  IMAD.MOV.U32 R21, RZ, RZ, RZ ;  /* 0x000000ffff157224 */ /* 0x000fe200078e00ff */
[----:B------:R-:W0:Y:S03]  /*0450*/  LDCU.64 UR12, c[0x0][0x390] ;  /* 0x00007200ff0c77ac */ /* 0x000e260008000a00 */
[----:B------:R-:W-:Y:S01]  /*0460*/  IMAD.MOV R10, RZ, RZ, -R10 ;  /* 0x000000ffff0a7224 */ /* 0x000fe200078e0a0a */
[----:B------:R-:W-:-:S06]  /*0470*/  UMOV UR8, 0x7 ;  /* 0x0000000700087882 */ /* 0x000fcc0000000000 */
.L_x_12:
[----:B------:R-:W-:Y:S02]  /*0480*/  UIADD3 UR4, UPT, UPT, UR8, -0x7, URZ ;  /* 0xfffffff908047890 */ /* 0x000fe4000fffe0ff */
[----:B------:R-:W1:Y:S02]  /*0490*/  LDS.U8 R14, [R8+UR8+-0x7] ;  /* 0xfffff908080e7984 */ /* 0x000e640008000000 */
[----:B0-----:R-:W-:Y:S02]  /*04a0*/  UIMAD.WIDE UR4, UR4, 0x4, UR12 ;  /* 0x00000004040478a5 */ /* 0x001fe4000f8e020c */
[----:B------:R-:W-:Y:S04]  /*04b0*/  LDS.U8 R26, [R8+UR8+-0x6] ;  /* 0xfffffa08081a7984 */ /* 0x000fe80008000000 */
[----:B------:R-:W0:Y:S01]  /*04c0*/  LDS.U8 R27, [R8+UR8+-0x5] ;  /* 0xfffffb08081b7984 */ /* 0x000e220008000000 */
[----:B------:R-:W-:-:S02]  /*04d0*/  IMAD.U32 R2, RZ, RZ, UR4 ;  /* 0x00000004ff027e24 */ /* 0x000fc4000f8e00ff */
[----:B------:R-:W-:Y:S01]  /*04e0*/  IMAD.U32 R3, RZ, RZ, UR5 ;  /* 0x00000005ff037e24 */ /* 0x000fe2000f8e00ff */
[----:B------:R-:W2:Y:S04]  /*04f0*/  LDS.U8 R28, [R8+UR8+-0x3] ;  /* 0xfffffd08081c7984 */ /* 0x000ea80008000000 */
[----:B------:R-:W3:Y:S04]  /*0500*/  LDG.E R17, desc[UR10][R2.64] ;  /* 0x0000000a02117981 */ /* 0x000ee8000c1e1900 */
[----:B------:R-:W4:Y:S04]  /*0510*/  LDG.E R19, desc[UR10][R2.64+0x4] ;  /* 0x0000040a02137981 */ /* 0x000f28000c1e1900 */
[----:B------:R-:W5:Y:S04]  /*0520*/  LDG.E R23, desc[UR10][R2.64+0x8] ;  /* 0x0000080a02177981 */ /* 0x000f68000c1e1900 */
[----:B------:R-:W5:Y:S04]  /*0530*/  LDG.E R24, desc[UR10][R2.64+0xc] ;  /* 0x00000c0a02187981 */ /* 0x000f68000c1e1900 */
[----:B------:R-:W5:Y:S04]  /*0540*/  LDG.E R22, desc[UR10][R2.64+0x10] ;  /* 0x0000100a02167981 */ /* 0x000f68000c1e1900 */
[----:B------:R-:W5:Y:S04]  /*0550*/  LDG.E R16, desc[UR10][R2.64+0x14] ;  /* 0x0000140a02107981 */ /* 0x000f68000c1e1900 */
[----:B------:R-:W5:Y:S04]  /*0560*/  LDG.E R15, desc[UR10][R2.64+0x18] ;  /* 0x0000180a020f7981 */ /* 0x000f68000c1e1900 */
[----:B------:R-:W5:Y:S04]  /*0570*/  LDG.E R13, desc[UR10][R2.64+0x1c] ;  /* 0x00001c0a020d7981 */ /* 0x000f68000c1e1900 */
[----:B------:R-:W5:Y:S01]  /*0580*/  LDG.E R11, desc[UR10][R2.64+0x20] ;  /* 0x0000200a020b7981 */ /* 0x000f62000c1e1900 */
[----:B-1----:R-:W-:-:S03]  /*0590*/  I2FP.F32.U32 R18, R14 ;  /* 0x0000000e00127245 */ /* 0x002fc60000201000 */
[----:B------:R-:W5:Y:S04]  /*05a0*/  LDG.E R12, desc[UR10][R2.64+0x24] ;  /* 0x0000240a020c7981 */ /* 0x000f68000c1e1900 */
[----:B------:R-:W5:Y:S01]  /*05b0*/  LDG.E R14, desc[UR10][R2.64+0x28] ;  /* 0x0000280a020e7981 */ /* 0x000f62000c1e1900 */
[----:B0-----:R-:W-:Y:S02]  /*05c0*/  I2FP.F32.U32 R27, R27 ;  /* 0x0000001b001b7245 */ /* 0x001fe40000201000 */
[----:B--2---:R-:W-:Y:S01]  /*05d0*/  I2FP.F32.U32 R28, R28 ;  /* 0x0000001c001c7245 */ /* 0x004fe20000201000 */
[----:B---3--:R-:W-:Y:S02]  /*05e0*/  FFMA R20, R18, R17, R21 ;  /* 0x0000001112147223 */ /* 0x008fe40000000015 */
[----:B------:R-:W2:Y:S01]  /*05f0*/  LDG.E R18, desc[UR10][R2.64+0x2c] ;  /* 0x00002c0a02127981 */ /* 0x000ea2000c1e1900 */
[----:B------:R-:W-:-:S03]  /*0600*/  I2FP.F32.U32 R21, R26 ;  /* 0x0000001a00157245 */ /* 0x000fc60000201000 */
[----:B------:R-:W3:Y:S02]  /*0610*/  LDG.E R17, desc[UR10][R2.64+0x30] ;  /* 0x0000300a02117981 */ /* 0x000ee4000c1e1900 */
[----:B----4-:R-:W-:Y:S02]  /*0620*/  FFMA R26, R21, R19, R20 ;  /* 0x00000013151a7223 */ /* 0x010fe40000000014 */
[----:B------:R-:W4:Y:S04]  /*0630*/  LDG.E R20, desc[UR10][R2.64+0x34] ;  /* 0x0000340a02147981 */ /* 0x000f28000c1e1900 */
[----:B------:R-:W4:Y:S04]  /*0640*/  LDG.E R19, desc[UR10][R2.64+0x38] ;  /* 0x0000380a02137981 */ /* 0x000f28000c1e1900 */
[----:B------:R0:W4:Y:S01]  /*0650*/  LDG.E R21, desc[UR10][R2.64+0x3c] ;  /* 0x00003c0a02157981 */ /* 0x000122000c1e1900 */
[----:B-----5:R-:W-:Y:S01]  /*0660*/  FFMA R23, R27, R23, R26 ;  /* 0x000000171b177223 */ /* 0x020fe2000000001a */
[----:B------:R-:W-:Y:S01]  /*0670*/  IADD3 R10, PT, PT, R10, 0x10, RZ ;  /* 0x000000100a0a7810 */ /* 0x000fe20007ffe0ff */
[----:B------:R-:W-:Y:S01]  /*0680*/  VIADD R7, R7, 0x10 ;  /* 0x0000001007077836 */ /* 0x000fe20000000000 */
[----:B------:R-:W1:Y:S02]  /*0690*/  LDS.U8 R26, [R8+UR8+-0x4] ;  /* 0xfffffc08081a7984 */ /* 0x000e640008000000 */
[----:B------:R-:W-:-:S02]  /*06a0*/  ISETP.NE.AND P0, PT, R10, RZ, PT ;  /* 0x000000ff0a00720c */ /* 0x000fc40003f05270 */
[----:B0-----:R-:W-:Y:S04]  /*06b0*/  LDS.U8 R3, [R8+UR8] ;  /* 0x0000000808037984 */ /* 0x001fe80008000000 */
[----:B------:R-:W-:Y:S01]  /*06c0*/  LDS.U8 R2, [R8+UR8+0x1] ;  /* 0x0000010808027984 */ /* 0x000fe20008000000 */
[----:B-1----:R-:W-:-:S05]  /*06d0*/  I2FP.F32.U32 R26, R26 ;  /* 0x0000001a001a7245 */ /* 0x002fca0000201000 */
[----:B------:R-:W-:Y:S02]  /*06e0*/  FFMA R27, R26, R24, R23 ;  /* 0x000000181a1b7223 */ /* 0x000fe40000000017 */
[----:B------:R-:W0:Y:S02]  /*06f0*/  LDS.U8 R24, [R8+UR8+-0x2] ;  /* 0xfffffe0808187984 */ /* 0x000e240008000000 */
[----:B------:R-:W-:Y:S02]  /*0700*/  FFMA R27, R28, R22, R27 ;  /* 0x000000161c1b7223 */ /* 0x000fe4000000001b */
[----:B------:R-:W1:Y:S04]  /*0710*/  LDS.U8 R23, [R8+UR8+-0x1] ;  /* 0xffffff0808177984 */ /* 0x000e680008000000 */
[----:B------:R-:W5:Y:S01]  /*0720*/  LDS.U8 R22, [R8+UR8+0x3] ;  /* 0x0000030808167984 */ /* 0x000f620008000000 */
[----:B0-----:R-:W-:-:S02]  /*0730*/  I2FP.F32.U32 R24, R24 ;  /* 0x0000001800187245 */ /* 0x001fc40000201000 */
[----:B-1----:R-:W-:-:S03]  /*0740*/  I2FP.F32.U32 R23, R23 ;  /* 0x0000001700177245 */ /* 0x002fc60000201000 */
[----:B------:R-:W-:Y:S01]  /*0750*/  FFMA R24, R24, R16, R27 ;  /* 0x0000001018187223 */ /* 0x000fe2000000001b */
[----:B------:R-:W-:Y:S01]  /*0760*/  I2FP.F32.U32 R27, R2 ;  /* 0x00000002001b7245 */ /* 0x000fe20000201000 */
[----:B------:R-:W0:Y:S01]  /*0770*/  LDS.U8 R16, [R8+UR8+0x2] ;  /* 0x0000020808107984 */ /* 0x000e220008000000 */
[----:B-----5:R-:W-:Y:S01]  /*0780*/  I2FP.F32.U32 R22, R22 ;  /* 0x0000001600167245 */ /* 0x020fe20000201000 */
[----:B------:R-:W-:Y:S01]  /*0790*/  FFMA R24, R23, R15, R24 ;  /* 0x0000000f17187223 */ /* 0x000fe20000000018 */
[----:B------:R-:W-:Y:S01]  /*07a0*/  I2FP.F32.U32 R23, R3 ;  /* 0x0000000300177245 */ /* 0x000fe20000201000 */
[----:B------:R-:W1:Y:S04]  /*07b0*/  LDS.U8 R15, [R8+UR8+0x4] ;  /* 0x00000408080f7984 */ /* 0x000e680008000000 */
[----:B------:R-:W5:Y:S01]  /*07c0*/  LDS.U8 R3, [R8+UR8+0x5] ;  /* 0x0000050808037984 */ /* 0x000f620008000000 */
[----:B------:R-:W-:-:S03]  /*07d0*/  FFMA R26, R23, R13, R24 ;  /* 0x0000000d171a7223 */ /* 0x000fc60000000018 */
[----:B------:R-:W5:Y:S01]  /*07e0*/  LDS.U8 R24, [R8+UR8+0x6] ;  /* 0x0000060808187984 */ /* 0x000f620008000000 */
[----:B------:R-:W-:-:S03]  /*07f0*/  FFMA R11, R27, R11, R26 ;  /* 0x0000000b1b0b7223 */ /* 0x000fc6000000001a */
[----:B------:R-:W5:Y:S04]  /*0800*/  LDS.U8 R23, [R8+UR8+0x7] ;  /* 0x0000070808177984 */ /* 0x000f680008000000 */
[----:B------:R-:W5:Y:S01]  /*0810*/  LDS.U8 R13, [R8+UR8+0x8] ;  /* 0x00000808080d7984 */ /* 0x000f620008000000 */
[----:B------:R-:W-:Y:S01]  /*0820*/  UIADD3 UR8, UPT, UPT, UR8, 0x10, URZ ;  /* 0x0000001008087890 */ /* 0x000fe2000fffe0ff */
[----:B0-----:R-:W-:Y:S02]  /*0830*/  I2FP.F32.U32 R16, R16 ;  /* 0x0000001000107245 */ /* 0x001fe40000201000 */
[----:B-1----:R-:W-:-:S03]  /*0840*/  I2FP.F32.U32 R2, R15 ;  /* 0x0000000f00027245 */ /* 0x002fc60000201000 */
[----:B------:R-:W-:Y:S01]  /*0850*/  FFMA R11, R16, R12, R11 ;  /* 0x0000000c100b7223 */ /* 0x000fe2000000000b */
[----:B-----5:R-:W-:-:S03]  /*0860*/  I2FP.F32.U32 R3, R3 ;  /* 0x0000000300037245 */ /* 0x020fc60000201000 */
[----:B------:R-:W-:Y:S01]  /*0870*/  FFMA R11, R22, R14, R11 ;  /* 0x0000000e160b7223 */ /* 0x000fe2000000000b */
[----:B------:R-:W-:Y:S02]  /*0880*/  I2FP.F32.U32 R24, R24 ;  /* 0x0000001800187245 */ /* 0x000fe40000201000 */
[----:B------:R-:W-:Y:S02]  /*0890*/  I2FP.F32.U32 R23, R23 ;  /* 0x0000001700177245 */ /* 0x000fe40000201000 */
[----:B------:R-:W-:Y:S01]  /*08a0*/  I2FP.F32.U32 R13, R13 ;  /* 0x0000000d000d7245 */ /* 0x000fe20000201000 */
[----:B--2---:R-:W-:-:S04]  /*08b0*/  FFMA R2, R2, R18, R11 ;  /* 0x0000001202027223 */ /* 0x004fc8000000000b */
[----:B---3--:R-:W-:-:S04]  /*08c0*/  FFMA R3, R3, R17, R2 ;  /* 0x0000001103037223 */ /* 0x008fc80000000002 */
[----:B----4-:R-:W-:-:S04]  /*08d0*/  FFMA R20, R24, R20, R3 ;  /* 0x0000001418147223 */ /* 0x010fc80000000003 */
[----:B------:R-:W-:-:S04]  /*08e0*/  FFMA R20, R23, R19, R20 ;  /* 0x0000001317147223 */ /* 0x000fc80000000014 */
[----:B------:R-:W-:Y:S01]  /*08f0*/  FFMA R21, R13, R21, R20 ;  /* 0x000000150d157223 */ /* 0x000fe20000000014 */
[----:B------:R-:W-:Y:S06]  /*0900*/  @P0 BRA `(.L_x_12) ;  /* 0xfffffff800dc0947 */ /* 0x000fec000383ffff */
.L_x_11:
[----:B------:R-:W-:Y:S05]  /*0910*/  @!P1 BRA `(.L_x_10) ;  /* 0x0000000400509947 */ /* 0x000fea0003800000 */
[----:B------:R-:W-:Y:S02]  /*0920*/  ISETP.GE.U32.AND P0, PT, R25, 0x8, PT ;  /* 0x000000081900780c */ /* 0x000fe40003f06070 */
[----:B------:R-:W-:-:S04]  /*0930*/  LOP3.LUT R26, R9, 0x7, RZ, 0xc0, !PT ;  /* 0x00000007091a7812 */ /* 0x000fc800078ec0ff */
[----:B------:R-:W-:-:S07]  /*0940*/  ISETP.NE.AND P1, PT, R26, RZ, PT ;  /* 0x000000ff1a00720c */ /* 0x000fce0003f25270 */
[----:B------:R-:W-:Y:S06]  /*0950*/  @!P0 BRA `(.L_x_13) ;  /* 0x0000000000948947 */ /* 0x000fec0003800000 */
[----:B------:R-:W0:Y:S01]  /*0960*/  LDC.64 R2, c[0x0][0x390] ;  /* 0x0000e400ff027b82 */ /* 0x000e220000000a00 */
[----:B------:R-:W-:-:S04]  /*0970*/  VIADD R11, R7, UR6 ;  /* 0x00000006070b7c36 */ /* 0x000fc80008000000 */
        /* <DEDUP_REMOVED lines=9> */
[----:B------:R-:W-:Y:S01]  /*0a10*/  IMAD.IADD R22, R6, 0x1, R7 ;  /* 0x0000000106167824 */ /* 0x000fe200078e0207 */
[----:B------:R-:W-:-:S04]  /*0a20*/  IADD3 R7, PT, PT, R7, 0x8, RZ ;  /* 0x0000000807077810 */ /* 0x000fc80007ffe0ff */
[----:B------:R-:W1:Y:S04]  /*0a30*/  LDS.U8 R23, [R22] ;  /* 0x0000000016177984 */ /* 0x000e680000000000 */
[----:B------:R-:W0:Y:S04]  /*0a40*/  LDS.U8 R27, [R22+0x1] ;  /* 0x00000100161b7984 */ /* 0x000e280000000000 */
[----:B------:R-:W0:Y:S04]  /*0a50*/  LDS.U8 R28, [R22+0x2] ;  /* 0x00000200161c7984 */ /* 0x000e280000000000 */
[----:B------:R-:W-:Y:S04]  /*0a60*/  LDS.U8 R19, [R22+0x3] ;  /* 0x0000030016137984 */ /* 0x000fe80000000000 */
[----:B------:R-:W-:Y:S04]  /*0a70*/  LDS.U8 R18, [R22+0x4] ;  /* 0x0000040016127984 */ /* 0x000fe80000000000 */
[----:B------:R-:W-:Y:S04]  /*0a80*/  LDS.U8 R17, [R22+0x5] ;  /* 0x0000050016117984 */ /* 0x000fe80000000000 */
[----:B------:R-:W0:Y:S04]  /*0a90*/  LDS.U8 R16, [R22+0x6] ;  /* 0x0000060016107984 */ /* 0x000e280000000000 */
[----:B------:R-:W2:Y:S01]  /*0aa0*/  LDS.U8 R20, [R22+0x7] ;  /* 0x0000070016147984 */ /* 0x000ea20000000000 */
[----:B-1----:R-:W-:-:S02]  /*0ab0*/  I2FP.F32.U32 R24, R23 ;  /* 0x0000001700187245 */ /* 0x002fc40000201000 */
[----:B0-----:R-:W-:Y:S02]  /*0ac0*/  I2FP.F32.U32 R2, R27 ;  /* 0x0000001b00027245 */ /* 0x001fe40000201000 */
[----:B------:R-:W-:Y:S02]  /*0ad0*/  I2FP.F32.U32 R3, R28 ;  /* 0x0000001c00037245 */ /* 0x000fe40000201000 */
[----:B------:R-:W-:Y:S01]  /*0ae0*/  I2FP.F32.U32 R16, R16 ;  /* 0x0000001000107245 */ /* 0x000fe20000201000 */
[----:B--2---:R-:W-:Y:S01]  /*0af0*/  FFMA R25, R24, R25, R21 ;  /* 0x0000001918197223 */ /* 0x004fe20000000015 */
[----:B------:R-:W-:-:S03]  /*0b00*/  I2FP.F32.U32 R21, R20 ;  /* 0x0000001400157245 */ /* 0x000fc60000201000 */
[----:B---3--:R-:W-:Y:S01]  /*0b10*/  FFMA R2, R2, R14, R25 ;  /* 0x0000000e02027223 */ /* 0x008fe20000000019 */
[----:B------:R-:W-:-:S03]  /*0b20*/  I2FP.F32.U32 R14, R19 ;  /* 0x00000013000e7245 */ /* 0x000fc60000201000 */
[----:B----4-:R-:W-:Y:S01]  /*0b30*/  FFMA R3, R3, R13, R2 ;  /* 0x0000000d03037223 */ /* 0x010fe20000000002 */
[----:B------:R-:W-:Y:S02]  /*0b40*/  I2FP.F32.U32 R13, R18 ;  /* 0x00000012000d7245 */ /* 0x000fe40000201000 */
[----:B------:R-:W-:Y:S01]  /*0b50*/  I2FP.F32.U32 R2, R17 ;  /* 0x0000001100027245 */ /* 0x000fe20000201000 */
[----:B-----5:R-:W-:-:S04]  /*0b60*/  FFMA R12, R14, R12, R3 ;  /* 0x0000000c0e0c7223 */ /* 0x020fc80000000003 */
[----:B------:R-:W-:-:S04]  /*0b70*/  FFMA R11, R13, R11, R12 ;  /* 0x0000000b0d0b7223 */ /* 0x000fc8000000000c */
[----:B------:R-:W-:-:S04]  /*0b80*/  FFMA R11, R2, R10, R11 ;  /* 0x0000000a020b7223 */ /* 0x000fc8000000000b */
[----:B------:R-:W-:-:S04]  /*0b90*/  FFMA R8, R16, R8, R11 ;  /* 0x0000000810087223 */ /* 0x000fc8000000000b */
[----:B------:R-:W-:-:S07]  /*0ba0*/  FFMA R21, R21, R15, R8 ;  /* 0x0000000f15157223 */ /* 0x000fce0000000008 */
.L_x_13:
        /* <DEDUP_REMOVED lines=11> */
[----:B------:R-:W5:Y:S01]  /*0c60*/  LDG.E R16, desc[UR10][R2.64+0xc] ;  /* 0x00000c0a02107981 */ /* 0x000f62000c1e1900 */
[----:B------:R-:W-:-:S02]  /*0c70*/  IMAD.IADD R6, R6, 0x1, R7 ;  /* 0x0000000106067824 */ /* 0x000fc400078e0207 */
[----:B------:R-:W-:-:S03]  /*0c80*/  VIADD R7, R7, 0x4 ;  /* 0x0000000407077836 */ /* 0x000fc60000000000 */
[----:B------:R-:W0:Y:S04]  /*0c90*/  LDS.U8 R8, [R6] ;  /* 0x0000000006087984 */ /* 0x000e280000000000 */
[----:B------:R-:W1:Y:S04]  /*0ca0*/  LDS.U8 R11, [R6+0x1] ;  /* 0x00000100060b7984 */ /* 0x000e680000000000 */
[----:B------:R-:W1:Y:S04]  /*0cb0*/  LDS.U8 R13, [R6+0x2] ;  /* 0x00000200060d7984 */ /* 0x000e680000000000 */
[----:B------:R-:W1:Y:S01]  /*0cc0*/  LDS.U8 R15, [R6+0x3] ;  /* 0x00000300060f7984 */ /* 0x000e620000000000 */
[----:B0-----:R-:W-:-:S02]  /*0cd0*/  I2FP.F32.U32 R8, R8 ;  /* 0x0000000800087245 */ /* 0x001fc40000201000 */
[----:B-1----:R-:W-:Y:S02]  /*0ce0*/  I2FP.F32.U32 R11, R11 ;  /* 0x0000000b000b7245 */ /* 0x002fe40000201000 */
[----:B------:R-:W-:Y:S02]  /*0cf0*/  I2FP.F32.U32 R13, R13 ;  /* 0x0000000d000d7245 */ /* 0x000fe40000201000 */
[----:B------:R-:W-:Y:S01]  /*0d00*/  I2FP.F32.U32 R15, R15 ;  /* 0x0000000f000f7245 */ /* 0x000fe20000201000 */
[----:B--2---:R-:W-:-:S04]  /*0d10*/  FFMA R8, R8, R10, R21 ;  /* 0x0000000a08087223 */ /* 0x004fc80000000015 */
[----:B---3--:R-:W-:-:S04]  /*0d20*/  FFMA R8, R11, R12, R8 ;  /* 0x0000000c0b087223 */ /* 0x008fc80000000008 */
[----:B----4-:R-:W-:-:S04]  /*0d30*/  FFMA R8, R13, R14, R8 ;  /* 0x0000000e0d087223 */ /* 0x010fc80000000008 */
[----:B-----5:R-:W-:-:S07]  /*0d40*/  FFMA R21, R15, R16, R8 ;  /* 0x000000100f157223 */ /* 0x020fce0000000008 */
.L_x_14:
[----:B------:R-:W-:Y:S05]  /*0d50*/  @!P1 BRA `(.L_x_10) ;  /* 0x0000000000409947 */ /* 0x000fea0003800000 */
[----:B------:R-:W0:Y:S01]  /*0d60*/  LDC.64 R2, c[0x0][0x390] ;  /* 0x0000e400ff027b82 */ /* 0x000e220000000a00 */
[----:B------:R-:W-:Y:S01]  /*0d70*/  IADD3 R11, PT, PT, R7, UR6, RZ ;  /* 0x00000006070b7c10 */ /* 0x000fe2000fffe0ff */
[----:B------:R-:W-:-:S04]  /*0d80*/  IMAD.MOV R9, RZ, RZ, -R9 ;  /* 0x000000ffff097224 */ /* 0x000fc800078e0a09 */
[----:B------:R-:W-:-:S04]  /*0d90*/  IMAD.IADD R0, R11, 0x1, R0 ;  /* 0x000000010b007824 */ /* 0x000fc800078e0200 */
[----:B------:R-:W-:-:S04]  /*0da0*/  IMAD R0, R5, UR9, R0 ;  /* 0x0000000905007c24 */ /* 0x000fc8000f8e0200 */
[----:B------:R-:W-:-:S07]  /*0db0*/  VIADD R0, R0, UR7 ;  /* 0x0000000700007c36 */ /* 0x000fce0008000000 */
.L_x_15:
[----:B0-----:R-:W-:Y:S01]  /*0dc0*/  IMAD.WIDE R6, R11, 0x4, R2 ;  /* 0x000000040b067825 */ /* 0x001fe200078e0202 */
[----:B------:R0:W1:Y:S05]  /*0dd0*/  LDS.U8 R5, [R0] ;  /* 0x0000000000057984 */ /* 0x00006a0000000000 */
[----:B------:R-:W2:Y:S01]  /*0de0*/  LDG.E R6, desc[UR10][R6.64] ;  /* 0x0000000a06067981 */ /* 0x000ea2000c1e1900 */
[----:B------:R-:W-:Y:S01]  /*0df0*/  IADD3 R9, PT, PT, R9, 0x1, RZ ;  /* 0x0000000109097810 */ /* 0x000fe20007ffe0ff */
[----:B------:R-:W-:Y:S02]  /*0e00*/  VIADD R11, R11, 0x1 ;  /* 0x000000010b0b7836 */ /* 0x000fe40000000000 */
[----:B0-----:R-:W-:Y:S01]  /*0e10*/  VIADD R0, R0, 0x1 ;  /* 0x0000000100007836 */ /* 0x001fe20000000000 */
[----:B------:R-:W-:-:S02]  /*0e20*/  ISETP.NE.AND P0, PT, R9, RZ, PT ;  /* 0x000000ff0900720c */ /* 0x000fc40003f05270 */
[----:B-1----:R-:W-:-:S05]  /*0e30*/  I2FP.F32.U32 R8, R5 ;  /* 0x0000000500087245 */ /* 0x002fca0000201000 */
[----:B--2---:R-:W-:-:S06]  /*0e40*/  FFMA R21, R8, R6, R21 ;  /* 0x0000000608157223 */ /* 0x004fcc0000000015 */
[----:B------:R-:W-:Y:S05]  /*0e50*/  @P0 BRA `(.L_x_15) ;  /* 0xfffffffc00d80947 */ /* 0x000fea000383ffff */
.L_x_10:
[----:B0-----:R-:W0:Y:S02]  /*0e60*/  LDC.64 R2, c[0x0][0x388] ;  /* 0x0000e200ff027b82 */ /* 0x001e240000000a00 */
[----:B0-----:R-:W-:-:S05]  /*0e70*/  IMAD.WIDE R4, R4, 0x4, R2 ;  /* 0x0000000404047825 */ /* 0x001fca00078e0202 */
[----:B------:R-:W-:Y:S01]  /*0e80*/  STG.E desc[UR10][R4.64], R21 ;  /* 0x0000001504007986 */ /* 0x000fe2000c10190a */
[----:B------:R-:W-:Y:S05]  /*0e90*/  EXIT ;  /* 0x000000000000794d */ /* 0x000fea0003800000 */
.L_x_16:
        /* <DEDUP_REMOVED lines=14> */
.L_x_19:


//--------------------- .nv.shared._Z8sumScalePKfS0_Ph --------------------------
	.section	.nv.shared._Z8sumScalePKfS0_Ph,"aw",@nobits
	.sectionflags	@""
	.align	16
	.zero		1024


//--------------------- .nv.shared.reserved.0     --------------------------
	.section	.nv.shared.reserved.0,"aw",@nobits
	.weak		__nv_reservedSMEM_offset_0_alias
	.size		__nv_reservedSMEM_offset_0_alias, 0, 64
	.other		__nv_reservedSMEM_offset_0_alias,@"STO_CUDA_RESERVED_SHARED STV_DEFAULT"
__nv_reservedSMEM_offset_0_alias:
	.zero		0
	.zero		64


//--------------------- .nv.shared._Z13blur_verticalPKfPfS1_ --------------------------
	.section	.nv.shared._Z13blur_verticalPKfPfS1_,"aw",@nobits
	.sectionflags	@""
	.align	16
	.zero		1024


//--------------------- .nv.shared._Z15blur_horizontalPKhPfS1_ --------------------------
	.section	.nv.shared._Z15blur_horizontalPKhPfS1_,"aw",@nobits
	.sectionflags	@""
	.align	16
	.zero		1024


//--------------------- .nv.constant0._Z8sumScalePKfS0_Ph --------------------------
	.section	.nv.constant0._Z8sumScalePKfS0_Ph,"a",@progbits
	.sectionflags	@""
	.align	4
.nv.constant0._Z8sumScalePKfS0_Ph:
	.zero		920


//--------------------- .nv.constant0._Z13blur_verticalPKfPfS1_ --------------------------
	.section	.nv.constant0._Z13blur_verticalPKfPfS1_,"a",@progbits
	.sectionflags	@""
	.align	4
.nv.constant0._Z13blur_verticalPKfPfS1_:
	.zero		920


//--------------------- .nv.constant0._Z15blur_horizontalPKhPfS1_ --------------------------
	.section	.nv.constant0._Z15blur_horizontalPKhPfS1_,"a",@progbits
	.sectionflags	@""
	.align	4
.nv.constant0._Z15blur_horizontalPKhPfS1_:
	.zero		920


//--------------------- SYMBOLS --------------------------

	.type		.nv.reservedSmem.offset0,@object
	.size		.nv.reservedSmem.offset0,0x4
	.type		.nv.reservedSmem.cap,@object
	.size		.nv.reservedSmem.cap,0x4
